	.target	sm_90a

	.elftype	@"ET_EXEC"


//--------------------- .note.nv.tkinfo           --------------------------
	.section	.note.nv.tkinfo,"",@"SHT_NOTE"
	.sectionflags	@"SHF_NOTE_NV_TKINFO"
	.tkinfo
        /*0018*/ 	.word	0x00000002
        /*0030*/ 	.string	""
        /*0030*/ 	.string	"ptxas"
        /*0030*/ 	.string	"Cuda compilation tools, release 13.0, V13.0.88"
        /*0030*/ 	.string	"Build cuda_13.0.r13.0/compiler.36424714_0"
        /*0030*/ 	.string	"-arch sm_90a -m 64 "



//--------------------- .note.nv.cuinfo           --------------------------
	.section	.note.nv.cuinfo,"",@"SHT_NOTE"
	.sectionflags	@"SHF_NOTE_NV_CUINFO"
        /*0018*/ 	.short	0x0002
        /*001a*/ 	.short	0x005a
        /*001c*/ 	.short	0x0082
	.zero		2


//--------------------- .nv.info                  --------------------------
	.section	.nv.info,"",@"SHT_CUDA_INFO"
	.align	4


	//----- nvinfo : EIATTR_REGCOUNT
	.align		4
        /*0000*/ 	.byte	0x04, 0x2f
        /*0002*/ 	.short	(.L_15 - .L_14)
	.align		4
.L_14:
        /*0004*/ 	.word	index@(_ZN7cutlass13device_kernelINS_4gemm6kernel13GemmUniversalIN4cute5tupleIJiiiiEEENS1_10collective13CollectiveMmaINS1_34MainloopSm90TmaGmmaWarpSpecializedILi2ENS5_IJNS4_1CILi4EEENSA_ILi1EEESC_EEENS1_35KernelTmaWarpSpecializedCooperativeEEENS5_IJNSA_ILi256EEENSA_ILi128EEESH_EEENS_10bfloat16_tENS5_IJlSC_lEEESJ_SK_NS4_8TiledMMAINS4_8MMA_AtomIJNS4_4SM904GMMA28MMA_64x128x16_F32BF16BF16_SSILNSO_5MajorE0ELSQ_0ELNSO_7ScaleInE1ELSR_1EEEEEENS4_6LayoutINS5_IJNSA_ILi2EEESC_SC_EEENS5_IJSC_NSA_ILi0EEESX_EEEEENS5_IJNS4_10UnderscoreES10_S10_EEEEENS4_13SM90_TMA_LOADENS4_14ComposedLayoutINS4_7SwizzleILi3ELi4ELi3EEENS4_18smem_ptr_flag_bitsILi16EEENSU_INS5_IJNSA_ILi8EEENSA_ILi64EEEEEENS5_IJS1A_SC_EEEEEEEvNS4_8identityENS4_23SM90_TMA_LOAD_MULTICASTES1E_vS1F_EENS_8epilogue10collective6detail29Sm90TmaWarpSpecializedAdapterINS1J_15DefaultEpilogueISJ_SK_SK_NS1I_6thread17LinearCombinationISJ_Li1EffLNS1N_9ScaleType4KindE0ELNS_15FloatRoundStyleE2ESJ_EENS1_15EpilogueDefaultEEEEEvvEEEEvNT_6ParamsE)
        /*0008*/ 	.word	0x000000a8


	//----- nvinfo : EIATTR_FRAME_SIZE
	.align		4
.L_15:
        /*000c*/ 	.byte	0x04, 0x11
        /*000e*/ 	.short	(.L_17 - .L_16)
	.align		4
.L_16:
        /*0010*/ 	.word	index@(_ZN7cutlass13device_kernelINS_4gemm6kernel13GemmUniversalIN4cute5tupleIJiiiiEEENS1_10collective13CollectiveMmaINS1_34MainloopSm90TmaGmmaWarpSpecializedILi2ENS5_IJNS4_1CILi4EEENSA_ILi1EEESC_EEENS1_35KernelTmaWarpSpecializedCooperativeEEENS5_IJNSA_ILi256EEENSA_ILi128EEESH_EEENS_10bfloat16_tENS5_IJlSC_lEEESJ_SK_NS4_8TiledMMAINS4_8MMA_AtomIJNS4_4SM904GMMA28MMA_64x128x16_F32BF16BF16_SSILNSO_5MajorE0ELSQ_0ELNSO_7ScaleInE1ELSR_1EEEEEENS4_6LayoutINS5_IJNSA_ILi2EEESC_SC_EEENS5_IJSC_NSA_ILi0EEESX_EEEEENS5_IJNS4_10UnderscoreES10_S10_EEEEENS4_13SM90_TMA_LOADENS4_14ComposedLayoutINS4_7SwizzleILi3ELi4ELi3EEENS4_18smem_ptr_flag_bitsILi16EEENSU_INS5_IJNSA_ILi8EEENSA_ILi64EEEEEENS5_IJS1A_SC_EEEEEEEvNS4_8identityENS4_23SM90_TMA_LOAD_MULTICASTES1E_vS1F_EENS_8epilogue10collective6detail29Sm90TmaWarpSpecializedAdapterINS1J_15DefaultEpilogueISJ_SK_SK_NS1I_6thread17LinearCombinationISJ_Li1EffLNS1N_9ScaleType4KindE0ELNS_15FloatRoundStyleE2ESJ_EENS1_15EpilogueDefaultEEEEEvvEEEEvNT_6ParamsE)
        /*0014*/ 	.word	0x00000000


	//----- nvinfo : EIATTR_MIN_STACK_SIZE
	.align		4
.L_17:
        /*0018*/ 	.byte	0x04, 0x12
        /*001a*/ 	.short	(.L_19 - .L_18)
	.align		4
.L_18:
        /*001c*/ 	.word	index@(_ZN7cutlass13device_kernelINS_4gemm6kernel13GemmUniversalIN4cute5tupleIJiiiiEEENS1_10collective13CollectiveMmaINS1_34MainloopSm90TmaGmmaWarpSpecializedILi2ENS5_IJNS4_1CILi4EEENSA_ILi1EEESC_EEENS1_35KernelTmaWarpSpecializedCooperativeEEENS5_IJNSA_ILi256EEENSA_ILi128EEESH_EEENS_10bfloat16_tENS5_IJlSC_lEEESJ_SK_NS4_8TiledMMAINS4_8MMA_AtomIJNS4_4SM904GMMA28MMA_64x128x16_F32BF16BF16_SSILNSO_5MajorE0ELSQ_0ELNSO_7ScaleInE1ELSR_1EEEEEENS4_6LayoutINS5_IJNSA_ILi2EEESC_SC_EEENS5_IJSC_NSA_ILi0EEESX_EEEEENS5_IJNS4_10UnderscoreES10_S10_EEEEENS4_13SM90_TMA_LOADENS4_14ComposedLayoutINS4_7SwizzleILi3ELi4ELi3EEENS4_18smem_ptr_flag_bitsILi16EEENSU_INS5_IJNSA_ILi8EEENSA_ILi64EEEEEENS5_IJS1A_SC_EEEEEEEvNS4_8identityENS4_23SM90_TMA_LOAD_MULTICASTES1E_vS1F_EENS_8epilogue10collective6detail29Sm90TmaWarpSpecializedAdapterINS1J_15DefaultEpilogueISJ_SK_SK_NS1I_6thread17LinearCombinationISJ_Li1EffLNS1N_9ScaleType4KindE0ELNS_15FloatRoundStyleE2ESJ_EENS1_15EpilogueDefaultEEEEEvvEEEEvNT_6ParamsE)
        /*0020*/ 	.word	0x00000000
.L_19:


//--------------------- .nv.compat                --------------------------
	.section	.nv.compat,"",@"SHT_CUDA_COMPAT_INFO"
	.align	4
        /*0000*/ 	.byte	0x02, 0x09, 0x01, 0x00, 0x02, 0x02, 0x04, 0x00, 0x02, 0x05, 0x05, 0x00, 0x03, 0x07, 0x01, 0x01
        /*0010*/ 	.byte	0x02, 0x03, 0x01, 0x00, 0x02, 0x06, 0x01, 0x00, 0x04, 0x0b, 0x08, 0x00, 0x00, 0x00, 0x00, 0x00
        /*0020*/ 	.byte	0x00, 0x00, 0x00, 0x00


//--------------------- .nv.info._ZN7cutlass13device_kernelINS_4gemm6kernel13GemmUniversalIN4cute5tupleIJiiiiEEENS1_10collective13CollectiveMmaINS1_34MainloopSm90TmaGmmaWarpSpecializedILi2ENS5_IJNS4_1CILi4EEENSA_ILi1EEESC_EEENS1_35KernelTmaWarpSpecializedCooperativeEEENS5_IJNSA_ILi256EEENSA_ILi128EEESH_EEENS_10bfloat16_tENS5_IJlSC_lEEESJ_SK_NS4_8TiledMMAINS4_8MMA_AtomIJNS4_4SM904GMMA28MMA_64x128x16_F32BF16BF16_SSILNSO_5MajorE0ELSQ_0ELNSO_7ScaleInE1ELSR_1EEEEEENS4_6LayoutINS5_IJNSA_ILi2EEESC_SC_EEENS5_IJSC_NSA_ILi0EEESX_EEEEENS5_IJNS4_10UnderscoreES10_S10_EEEEENS4_13SM90_TMA_LOADENS4_14ComposedLayoutINS4_7SwizzleILi3ELi4ELi3EEENS4_18smem_ptr_flag_bitsILi16EEENSU_INS5_IJNSA_ILi8EEENSA_ILi64EEEEEENS5_IJS1A_SC_EEEEEEEvNS4_8identityENS4_23SM90_TMA_LOAD_MULTICASTES1E_vS1F_EENS_8epilogue10collective6detail29Sm90TmaWarpSpecializedAdapterINS1J_15DefaultEpilogueISJ_SK_SK_NS1I_6thread17LinearCombinationISJ_Li1EffLNS1N_9ScaleType4KindE0ELNS_15FloatRoundStyleE2ESJ_EENS1_15EpilogueDefaultEEEEEvvEEEEvNT_6ParamsE --------------------------
	.section	.nv.info._ZN7cutlass13device_kernelINS_4gemm6kernel13GemmUniversalIN4cute5tupleIJiiiiEEENS1_10collective13CollectiveMmaINS1_34MainloopSm90TmaGmmaWarpSpecializedILi2ENS5_IJNS4_1CILi4EEENSA_ILi1EEESC_EEENS1_35KernelTmaWarpSpecializedCooperativeEEENS5_IJNSA_ILi256EEENSA_ILi128EEESH_EEENS_10bfloat16_tENS5_IJlSC_lEEESJ_SK_NS4_8TiledMMAINS4_8MMA_AtomIJNS4_4SM904GMMA28MMA_64x128x16_F32BF16BF16_SSILNSO_5MajorE0ELSQ_0ELNSO_7ScaleInE1ELSR_1EEEEEENS4_6LayoutINS5_IJNSA_ILi2EEESC_SC_EEENS5_IJSC_NSA_ILi0EEESX_EEEEENS5_IJNS4_10UnderscoreES10_S10_EEEEENS4_13SM90_TMA_LOADENS4_14ComposedLayoutINS4_7SwizzleILi3ELi4ELi3EEENS4_18smem_ptr_flag_bitsILi16EEENSU_INS5_IJNSA_ILi8EEENSA_ILi64EEEEEENS5_IJS1A_SC_EEEEEEEvNS4_8identityENS4_23SM90_TMA_LOAD_MULTICASTES1E_vS1F_EENS_8epilogue10collective6detail29Sm90TmaWarpSpecializedAdapterINS1J_15DefaultEpilogueISJ_SK_SK_NS1I_6thread17LinearCombinationISJ_Li1EffLNS1N_9ScaleType4KindE0ELNS_15FloatRoundStyleE2ESJ_EENS1_15EpilogueDefaultEEEEEvvEEEEvNT_6ParamsE,"",@"SHT_CUDA_INFO"
	.sectionflags	@""
	.align	4


	//----- nvinfo : EIATTR_CUDA_API_VERSION
	.align		4
        /*0000*/ 	.byte	0x04, 0x37
        /*0002*/ 	.short	(.L_21 - .L_20)
.L_20:
        /*0004*/ 	.word	0x00000082


	//----- nvinfo : EIATTR_KPARAM_INFO
	.align		4
.L_21:
        /*0008*/ 	.byte	0x04, 0x17
        /*000a*/ 	.short	(.L_23 - .L_22)
.L_22:
        /*000c*/ 	.word	0x00000000
        /*0010*/ 	.short	0x0000
        /*0012*/ 	.short	0x0070
        /*0014*/ 	.byte	0x00, 0xf0, 0x01, 0x10


	//----- nvinfo : EIATTR_SPARSE_MMA_MASK
	.align		4
.L_23:
        /*0018*/ 	.byte	0x03, 0x50
        /*001a*/ 	.short	0x0000


	//----- nvinfo : EIATTR_MAXREG_COUNT
	.align		4
        /*001c*/ 	.byte	0x03, 0x1b
        /*001e*/ 	.short	0x00a8


	//----- nvinfo : EIATTR_NUM_BARRIERS
	.align		4
        /*0020*/ 	.byte	0x02, 0x4c
        /*0022*/ 	.byte	0x01
	.zero		1


	//----- nvinfo : EIATTR_EXTERNS
	.align		4
        /*0024*/ 	.byte	0x04, 0x0f
        /*0026*/ 	.short	(.L_25 - .L_24)


	//   ....[0]....
	.align		4
.L_24:
        /*0028*/ 	.word	index@(__assertfail)


	//----- nvinfo : EIATTR_MERCURY_ISA_VERSION
	.align		4
.L_25:
        /*002c*/ 	.byte	0x03, 0x5f
        /*002e*/ 	.short	0x0101


	//----- nvinfo : EIATTR_INT_WARP_WIDE_INSTR_OFFSETS
	.align		4
        /*0030*/ 	.byte	0x04, 0x31
        /*0032*/ 	.short	(.L_27 - .L_26)


	//   ....[0]....
.L_26:
        /*0034*/ 	.word	0x00000440


	//   ....[1]....
        /*0038*/ 	.word	0x00000470


	//   ....[2]....
        /*003c*/ 	.word	0x00000620


	//   ....[3]....
        /*0040*/ 	.word	0x00002540


	//----- nvinfo : EIATTR_COOP_GROUP_MASK_REGIDS
	.align		4
.L_27:
        /*0044*/ 	.byte	0x04, 0x29
        /*0046*/ 	.short	(.L_29 - .L_28)


	//   ....[0]....
.L_28:
        /*0048*/ 	.word	0xffffffff


	//   ....[1]....
        /*004c*/ 	.word	0xffffffff


	//   ....[2]....
        /*0050*/ 	.word	0xffffffff


	//   ....[3]....
        /*0054*/ 	.word	0xffffffff


	//   ....[4]....
        /*0058*/ 	.word	0xffffffff


	//   ....[5]....
        /*005c*/ 	.word	0xffffffff


	//----- nvinfo : EIATTR_COOP_GROUP_INSTR_OFFSETS
	.align		4
.L_29:
        /*0060*/ 	.byte	0x04, 0x28
        /*0062*/ 	.short	(.L_31 - .L_30)


	//   ....[0]....
.L_30:
        /*0064*/ 	.word	0x00000060


	//   ....[1]....
        /*0068*/ 	.word	0x00000070


	//   ....[2]....
        /*006c*/ 	.word	0x00000130


	//   ....[3]....
        /*0070*/ 	.word	0x00000290


	//   ....[4]....
        /*0074*/ 	.word	0x000007d0


	//   ....[5]....
        /*0078*/ 	.word	0x00001220


	//----- nvinfo : EIATTR_REG_RECONFIG
	.align		4
.L_31:
        /*007c*/ 	.byte	0x01, 0x54
	.zero		2


	//----- nvinfo : EIATTR_SYSCALL_OFFSETS
	.align		4
        /*0080*/ 	.byte	0x04, 0x46
        /*0082*/ 	.short	(.L_33 - .L_32)


	//   ....[0]....
.L_32:
        /*0084*/ 	.word	0x000013e0


	//----- nvinfo : EIATTR_MBARRIER_INSTR_OFFSETS
	.align		4
.L_33:
        /*0088*/ 	.byte	0x04, 0x39
        /*008a*/ 	.short	(.L_35 - .L_34)


	//   ....[0]....
.L_34:
        /*008c*/ 	.word	0x00000230
        /*0090*/ 	.word	0x000000ff
        /*0094*/ 	.word	0x00000000
        /*0098*/ 	.short	0x0100
        /*009a*/ 	.byte	0x08
	.zero		1


	//   ....[1]....
        /*009c*/ 	.word	0x00000240
        /*00a0*/ 	.word	0x000000ff
        /*00a4*/ 	.word	0x00000010
        /*00a8*/ 	.short	0x0100
        /*00aa*/ 	.byte	0x08
	.zero		1


	//   ....[2]....
        /*00ac*/ 	.word	0x00000250
        /*00b0*/ 	.word	0x000000ff
        /*00b4*/ 	.word	0x00000008
        /*00b8*/ 	.short	0x0100
        /*00ba*/ 	.byte	0x08
	.zero		1


	//   ....[3]....
        /*00bc*/ 	.word	0x00000260
        /*00c0*/ 	.word	0x000000ff
        /*00c4*/ 	.word	0x00000018
        /*00c8*/ 	.short	0x0100
        /*00ca*/ 	.byte	0x08
	.zero		1


	//   ....[4]....
        /*00cc*/ 	.word	0x000006b0
        /*00d0*/ 	.word	0x000000ff
        /*00d4*/ 	.word	0x00000030
        /*00d8*/ 	.short	0x0100
        /*00da*/ 	.byte	0x06
	.zero		1


	//   ....[5]....
        /*00dc*/ 	.word	0x00000750
        /*00e0*/ 	.word	0x000000ff
        /*00e4*/ 	.word	0x00000038
        /*00e8*/ 	.short	0x0100
        /*00ea*/ 	.byte	0x06
	.zero		1


	//   ....[6]....
        /*00ec*/ 	.word	0x000014a0
        /*00f0*/ 	.word	0x00000003
        /*00f4*/ 	.word	0x00000000
        /*00f8*/ 	.short	0x010a
        /*00fa*/ 	.byte	0x3f
	.zero		1


	//   ....[7]....
        /*00fc*/ 	.word	0x000014e0
        /*0100*/ 	.word	0x00000003
        /*0104*/ 	.word	0x00000000
        /*0108*/ 	.short	0x010a
        /*010a*/ 	.byte	0x3f
	.zero		1


	//   ....[8]....
        /*010c*/ 	.word	0x00001d00
        /*0110*/ 	.word	0x00000005
        /*0114*/ 	.word	0x00000000
        /*0118*/ 	.short	0x010a
        /*011a*/ 	.byte	0x3f
	.zero		1


	//   ....[9]....
        /*011c*/ 	.word	0x00001d40
        /*0120*/ 	.word	0x00000005
        /*0124*/ 	.word	0x00000000
        /*0128*/ 	.short	0x010a
        /*012a*/ 	.byte	0x3f
	.zero		1


	//   ....[10]....
        /*012c*/ 	.word	0x000023e0
        /*0130*/ 	.word	0x00000005
        /*0134*/ 	.word	0x00000000
        /*0138*/ 	.short	0x0101
        /*013a*/ 	.byte	0x3f
	.zero		1


	//   ....[11]....
        /*013c*/ 	.word	0x000025c0
        /*0140*/ 	.word	0x00000003
        /*0144*/ 	.word	0x00000000
        /*0148*/ 	.short	0x0101
        /*014a*/ 	.byte	0x3f
	.zero		1


	//   ....[12]....
        /*014c*/ 	.word	0x0000bdf0
        /*0150*/ 	.word	0x00000014
        /*0154*/ 	.word	0x00000010
        /*0158*/ 	.short	0x010a
        /*015a*/ 	.byte	0x3f
	.zero		1


	//   ....[13]....
        /*015c*/ 	.word	0x0000c270
        /*0160*/ 	.word	0x00000005
        /*0164*/ 	.word	0x00000038
        /*0168*/ 	.short	0x0101
        /*016a*/ 	.byte	0x3f
	.zero		1


	//   ....[14]....
        /*016c*/ 	.word	0x0000c990
        /*0170*/ 	.word	0x00000007
        /*0174*/ 	.word	0x00000000
        /*0178*/ 	.short	0x010a
        /*017a*/ 	.byte	0x3f
	.zero		1


	//   ....[15]....
        /*017c*/ 	.word	0x0000ca10
        /*0180*/ 	.word	0x00000003
        /*0184*/ 	.word	0x00000000
        /*0188*/ 	.short	0x010a
        /*018a*/ 	.byte	0x3f
	.zero		1


	//   ....[16]....
        /*018c*/ 	.word	0x0000ca70
        /*0190*/ 	.word	0x00000003
        /*0194*/ 	.word	0x00000000
        /*0198*/ 	.short	0x010a
        /*019a*/ 	.byte	0x3f
	.zero		1


	//   ....[17]....
        /*019c*/ 	.word	0x0000cac0
        /*01a0*/ 	.word	0x00000005
        /*01a4*/ 	.word	0x00000000
        /*01a8*/ 	.short	0x010a
        /*01aa*/ 	.byte	0x3f
	.zero		1


	//   ....[18]....
        /*01ac*/ 	.word	0x0000cb90
        /*01b0*/ 	.word	0x00000014
        /*01b4*/ 	.word	0x00000010
        /*01b8*/ 	.short	0x010a
        /*01ba*/ 	.byte	0x3f
	.zero		1


	//   ....[19]....
        /*01bc*/ 	.word	0x0000cc60
        /*01c0*/ 	.word	0x00000007
        /*01c4*/ 	.word	0x00000000
        /*01c8*/ 	.short	0x010a
        /*01ca*/ 	.byte	0x3f
	.zero		1


	//----- nvinfo : EIATTR_NUM_MBARRIERS
	.align		4
.L_35:
        /*01cc*/ 	.byte	0x03, 0x38
        /*01ce*/ 	.short	0x0006


	//----- nvinfo : EIATTR_EXIT_INSTR_OFFSETS
	.align		4
        /*01d0*/ 	.byte	0x04, 0x1c
        /*01d2*/ 	.short	(.L_37 - .L_36)


	//   ....[0]....
.L_36:
        /*01d4*/ 	.word	0x00000930


	//   ....[1]....
        /*01d8*/ 	.word	0x00001150


	//   ....[2]....
        /*01dc*/ 	.word	0x0000b500


	//   ....[3]....
        /*01e0*/ 	.word	0x0000ba60


	//   ....[4]....
        /*01e4*/ 	.word	0x0000ca60


	//----- nvinfo : EIATTR_MAX_THREADS
	.align		4
.L_37:
        /*01e8*/ 	.byte	0x04, 0x05
        /*01ea*/ 	.short	(.L_39 - .L_38)
.L_38:
        /*01ec*/ 	.word	0x00000180
        /*01f0*/ 	.word	0x00000001
        /*01f4*/ 	.word	0x00000001


	//----- nvinfo : EIATTR_CRS_STACK_SIZE
	.align		4
.L_39:
        /*01f8*/ 	.byte	0x04, 0x1e
        /*01fa*/ 	.short	(.L_41 - .L_40)
.L_40:
        /*01fc*/ 	.word	0x00000000


	//----- nvinfo : EIATTR_CBANK_PARAM_SIZE
	.align		4
.L_41:
        /*0200*/ 	.byte	0x03, 0x19
        /*0202*/ 	.short	0x0470


	//----- nvinfo : EIATTR_PARAM_CBANK
	.align		4
        /*0204*/ 	.byte	0x04, 0x0a
        /*0206*/ 	.short	(.L_43 - .L_42)
	.align		4
.L_42:
        /*0208*/ 	.word	index@(.nv.constant0._ZN7cutlass13device_kernelINS_4gemm6kernel13GemmUniversalIN4cute5tupleIJiiiiEEENS1_10collective13CollectiveMmaINS1_34MainloopSm90TmaGmmaWarpSpecializedILi2ENS5_IJNS4_1CILi4EEENSA_ILi1EEESC_EEENS1_35KernelTmaWarpSpecializedCooperativeEEENS5_IJNSA_ILi256EEENSA_ILi128EEESH_EEENS_10bfloat16_tENS5_IJlSC_lEEESJ_SK_NS4_8TiledMMAINS4_8MMA_AtomIJNS4_4SM904GMMA28MMA_64x128x16_F32BF16BF16_SSILNSO_5MajorE0ELSQ_0ELNSO_7ScaleInE1ELSR_1EEEEEENS4_6LayoutINS5_IJNSA_ILi2EEESC_SC_EEENS5_IJSC_NSA_ILi0EEESX_EEEEENS5_IJNS4_10UnderscoreES10_S10_EEEEENS4_13SM90_TMA_LOADENS4_14ComposedLayoutINS4_7SwizzleILi3ELi4ELi3EEENS4_18smem_ptr_flag_bitsILi16EEENSU_INS5_IJNSA_ILi8EEENSA_ILi64EEEEEENS5_IJS1A_SC_EEEEEEEvNS4_8identityENS4_23SM90_TMA_LOAD_MULTICASTES1E_vS1F_EENS_8epilogue10collective6detail29Sm90TmaWarpSpecializedAdapterINS1J_15DefaultEpilogueISJ_SK_SK_NS1I_6thread17LinearCombinationISJ_Li1EffLNS1N_9ScaleType4KindE0ELNS_15FloatRoundStyleE2ESJ_EENS1_15EpilogueDefaultEEEEEvvEEEEvNT_6ParamsE)
        /*020c*/ 	.short	0x0210
        /*020e*/ 	.short	0x0470


	//----- nvinfo : EIATTR_SW_WAR
	.align		4
.L_43:
        /*0210*/ 	.byte	0x04, 0x36
        /*0212*/ 	.short	(.L_45 - .L_44)
.L_44:
        /*0214*/ 	.word	0x00000008
.L_45:


//--------------------- .nv.callgraph             --------------------------
	.section	.nv.callgraph,"",@"SHT_CUDA_CALLGRAPH"
	.align	4
	.sectionentsize	8
	.align		4
        /*0000*/ 	.word	0x00000000
	.align		4
        /*0004*/ 	.word	0xffffffff
	.align		4
        /*0008*/ 	.word	index@(_ZN7cutlass13device_kernelINS_4gemm6kernel13GemmUniversalIN4cute5tupleIJiiiiEEENS1_10collective13CollectiveMmaINS1_34MainloopSm90TmaGmmaWarpSpecializedILi2ENS5_IJNS4_1CILi4EEENSA_ILi1EEESC_EEENS1_35KernelTmaWarpSpecializedCooperativeEEENS5_IJNSA_ILi256EEENSA_ILi128EEESH_EEENS_10bfloat16_tENS5_IJlSC_lEEESJ_SK_NS4_8TiledMMAINS4_8MMA_AtomIJNS4_4SM904GMMA28MMA_64x128x16_F32BF16BF16_SSILNSO_5MajorE0ELSQ_0ELNSO_7ScaleInE1ELSR_1EEEEEENS4_6LayoutINS5_IJNSA_ILi2EEESC_SC_EEENS5_IJSC_NSA_ILi0EEESX_EEEEENS5_IJNS4_10UnderscoreES10_S10_EEEEENS4_13SM90_TMA_LOADENS4_14ComposedLayoutINS4_7SwizzleILi3ELi4ELi3EEENS4_18smem_ptr_flag_bitsILi16EEENSU_INS5_IJNSA_ILi8EEENSA_ILi64EEEEEENS5_IJS1A_SC_EEEEEEEvNS4_8identityENS4_23SM90_TMA_LOAD_MULTICASTES1E_vS1F_EENS_8epilogue10collective6detail29Sm90TmaWarpSpecializedAdapterINS1J_15DefaultEpilogueISJ_SK_SK_NS1I_6thread17LinearCombinationISJ_Li1EffLNS1N_9ScaleType4KindE0ELNS_15FloatRoundStyleE2ESJ_EENS1_15EpilogueDefaultEEEEEvvEEEEvNT_6ParamsE)
	.align		4
        /*000c*/ 	.word	index@(__assertfail)
	.align		4
        /*0010*/ 	.word	0x00000000
	.align		4
        /*0014*/ 	.word	0xfffffffe
	.align		4
        /*0018*/ 	.word	0x00000000
	.align		4
        /*001c*/ 	.word	0xfffffffd
	.align		4
        /*0020*/ 	.word	0x00000000
	.align		4
        /*0024*/ 	.word	0xfffffffc


//--------------------- .nv.constant4             --------------------------
	.section	.nv.constant4,"a",@progbits
	.align	8
	.align		8
.nv.constant4:
        /*0000*/ 	.dword	__assertfail
	.align		8
        /*0008*/ 	.dword	__unnamed_1
	.align		8
        /*0010*/ 	.dword	_ZN40_INTERNAL_d21c64b9_4_k_cu_65334272_279304cuda3std3__45__cpo5beginE
	.align		8
        /*0018*/ 	.dword	_ZN40_INTERNAL_d21c64b9_4_k_cu_65334272_279304cuda3std3__45__cpo3endE
	.align		8
        /*0020*/ 	.dword	_ZN40_INTERNAL_d21c64b9_4_k_cu_65334272_279304cuda3std3__45__cpo6cbeginE
	.align		8
        /*0028*/ 	.dword	_ZN40_INTERNAL_d21c64b9_4_k_cu_65334272_279304cuda3std3__45__cpo4cendE
	.align		8
        /*0030*/ 	.dword	_ZN40_INTERNAL_d21c64b9_4_k_cu_65334272_279304cuda3std3__442_GLOBAL__N__d21c64b9_4_k_cu_65334272_279306ignoreE
	.align		8
        /*0038*/ 	.dword	_ZN40_INTERNAL_d21c64b9_4_k_cu_65334272_279304cuda3std3__419piecewise_constructE
	.align		8
        /*0040*/ 	.dword	_ZN40_INTERNAL_d21c64b9_4_k_cu_65334272_279304cuda3std3__48in_placeE
	.align		8
        /*0048*/ 	.dword	_ZN40_INTERNAL_d21c64b9_4_k_cu_65334272_279304cuda3std6ranges3__45__cpo4swapE
	.align		8
        /*0050*/ 	.dword	_ZN40_INTERNAL_d21c64b9_4_k_cu_65334272_279304cuda3std6ranges3__45__cpo9iter_moveE
	.align		8
        /*0058*/ 	.dword	_ZN40_INTERNAL_d21c64b9_4_k_cu_65334272_279304cute7productE
	.align		8
        /*0060*/ 	.dword	_ZN40_INTERNAL_d21c64b9_4_k_cu_65334272_279304cute1_E
	.align		8
        /*0068*/ 	.dword	$str$22
	.align		8
        /*0070*/ 	.dword	$str$23


//--------------------- .text._ZN7cutlass13device_kernelINS_4gemm6kernel13GemmUniversalIN4cute5tupleIJiiiiEEENS1_10collective13CollectiveMmaINS1_34MainloopSm90TmaGmmaWarpSpecializedILi2ENS5_IJNS4_1CILi4EEENSA_ILi1EEESC_EEENS1_35KernelTmaWarpSpecializedCooperativeEEENS5_IJNSA_ILi256EEENSA_ILi128EEESH_EEENS_10bfloat16_tENS5_IJlSC_lEEESJ_SK_NS4_8TiledMMAINS4_8MMA_AtomIJNS4_4SM904GMMA28MMA_64x128x16_F32BF16BF16_SSILNSO_5MajorE0ELSQ_0ELNSO_7ScaleInE1ELSR_1EEEEEENS4_6LayoutINS5_IJNSA_ILi2EEESC_SC_EEENS5_IJSC_NSA_ILi0EEESX_EEEEENS5_IJNS4_10UnderscoreES10_S10_EEEEENS4_13SM90_TMA_LOADENS4_14ComposedLayoutINS4_7SwizzleILi3ELi4ELi3EEENS4_18smem_ptr_flag_bitsILi16EEENSU_INS5_IJNSA_ILi8EEENSA_ILi64EEEEEENS5_IJS1A_SC_EEEEEEEvNS4_8identityENS4_23SM90_TMA_LOAD_MULTICASTES1E_vS1F_EENS_8epilogue10collective6detail29Sm90TmaWarpSpecializedAdapterINS1J_15DefaultEpilogueISJ_SK_SK_NS1I_6thread17LinearCombinationISJ_Li1EffLNS1N_9ScaleType4KindE0ELNS_15FloatRoundStyleE2ESJ_EENS1_15EpilogueDefaultEEEEEvvEEEEvNT_6ParamsE --------------------------
	.section	.text._ZN7cutlass13device_kernelINS_4gemm6kernel13GemmUniversalIN4cute5tupleIJiiiiEEENS1_10collective13CollectiveMmaINS1_34MainloopSm90TmaGmmaWarpSpecializedILi2ENS5_IJNS4_1CILi4EEENSA_ILi1EEESC_EEENS1_35KernelTmaWarpSpecializedCooperativeEEENS5_IJNSA_ILi256EEENSA_ILi128EEESH_EEENS_10bfloat16_tENS5_IJlSC_lEEESJ_SK_NS4_8TiledMMAINS4_8MMA_AtomIJNS4_4SM904GMMA28MMA_64x128x16_F32BF16BF16_SSILNSO_5MajorE0ELSQ_0ELNSO_7ScaleInE1ELSR_1EEEEEENS4_6LayoutINS5_IJNSA_ILi2EEESC_SC_EEENS5_IJSC_NSA_ILi0EEESX_EEEEENS5_IJNS4_10UnderscoreES10_S10_EEEEENS4_13SM90_TMA_LOADENS4_14ComposedLayoutINS4_7SwizzleILi3ELi4ELi3EEENS4_18smem_ptr_flag_bitsILi16EEENSU_INS5_IJNSA_ILi8EEENSA_ILi64EEEEEENS5_IJS1A_SC_EEEEEEEvNS4_8identityENS4_23SM90_TMA_LOAD_MULTICASTES1E_vS1F_EENS_8epilogue10collective6detail29Sm90TmaWarpSpecializedAdapterINS1J_15DefaultEpilogueISJ_SK_SK_NS1I_6thread17LinearCombinationISJ_Li1EffLNS1N_9ScaleType4KindE0ELNS_15FloatRoundStyleE2ESJ_EENS1_15EpilogueDefaultEEEEEvvEEEEvNT_6ParamsE,"ax",@progbits
	.align	128
.text._ZN7cutlass13device_kernelINS_4gemm6kernel13GemmUniversalIN4cute5tupleIJiiiiEEENS1_10collective13CollectiveMmaINS1_34MainloopSm90TmaGmmaWarpSpecializedILi2ENS5_IJNS4_1CILi4EEENSA_ILi1EEESC_EEENS1_35KernelTmaWarpSpecializedCooperativeEEENS5_IJNSA_ILi256EEENSA_ILi128EEESH_EEENS_10bfloat16_tENS5_IJlSC_lEEESJ_SK_NS4_8TiledMMAINS4_8MMA_AtomIJNS4_4SM904GMMA28MMA_64x128x16_F32BF16BF16_SSILNSO_5MajorE0ELSQ_0ELNSO_7ScaleInE1ELSR_1EEEEEENS4_6LayoutINS5_IJNSA_ILi2EEESC_SC_EEENS5_IJSC_NSA_ILi0EEESX_EEEEENS5_IJNS4_10UnderscoreES10_S10_EEEEENS4_13SM90_TMA_LOADENS4_14ComposedLayoutINS4_7SwizzleILi3ELi4ELi3EEENS4_18smem_ptr_flag_bitsILi16EEENSU_INS5_IJNSA_ILi8EEENSA_ILi64EEEEEENS5_IJS1A_SC_EEEEEEEvNS4_8identityENS4_23SM90_TMA_LOAD_MULTICASTES1E_vS1F_EENS_8epilogue10collective6detail29Sm90TmaWarpSpecializedAdapterINS1J_15DefaultEpilogueISJ_SK_SK_NS1I_6thread17LinearCombinationISJ_Li1EffLNS1N_9ScaleType4KindE0ELNS_15FloatRoundStyleE2ESJ_EENS1_15EpilogueDefaultEEEEEvvEEEEvNT_6ParamsE:
        .type           _ZN7cutlass13device_kernelINS_4gemm6kernel13GemmUniversalIN4cute5tupleIJiiiiEEENS1_10collective13CollectiveMmaINS1_34MainloopSm90TmaGmmaWarpSpecializedILi2ENS5_IJNS4_1CILi4EEENSA_ILi1EEESC_EEENS1_35KernelTmaWarpSpecializedCooperativeEEENS5_IJNSA_ILi256EEENSA_ILi128EEESH_EEENS_10bfloat16_tENS5_IJlSC_lEEESJ_SK_NS4_8TiledMMAINS4_8MMA_AtomIJNS4_4SM904GMMA28MMA_64x128x16_F32BF16BF16_SSILNSO_5MajorE0ELSQ_0ELNSO_7ScaleInE1ELSR_1EEEEEENS4_6LayoutINS5_IJNSA_ILi2EEESC_SC_EEENS5_IJSC_NSA_ILi0EEESX_EEEEENS5_IJNS4_10UnderscoreES10_S10_EEEEENS4_13SM90_TMA_LOADENS4_14ComposedLayoutINS4_7SwizzleILi3ELi4ELi3EEENS4_18smem_ptr_flag_bitsILi16EEENSU_INS5_IJNSA_ILi8EEENSA_ILi64EEEEEENS5_IJS1A_SC_EEEEEEEvNS4_8identityENS4_23SM90_TMA_LOAD_MULTICASTES1E_vS1F_EENS_8epilogue10collective6detail29Sm90TmaWarpSpecializedAdapterINS1J_15DefaultEpilogueISJ_SK_SK_NS1I_6thread17LinearCombinationISJ_Li1EffLNS1N_9ScaleType4KindE0ELNS_15FloatRoundStyleE2ESJ_EENS1_15EpilogueDefaultEEEEEvvEEEEvNT_6ParamsE,@function
        .size           _ZN7cutlass13device_kernelINS_4gemm6kernel13GemmUniversalIN4cute5tupleIJiiiiEEENS1_10collective13CollectiveMmaINS1_34MainloopSm90TmaGmmaWarpSpecializedILi2ENS5_IJNS4_1CILi4EEENSA_ILi1EEESC_EEENS1_35KernelTmaWarpSpecializedCooperativeEEENS5_IJNSA_ILi256EEENSA_ILi128EEESH_EEENS_10bfloat16_tENS5_IJlSC_lEEESJ_SK_NS4_8TiledMMAINS4_8MMA_AtomIJNS4_4SM904GMMA28MMA_64x128x16_F32BF16BF16_SSILNSO_5MajorE0ELSQ_0ELNSO_7ScaleInE1ELSR_1EEEEEENS4_6LayoutINS5_IJNSA_ILi2EEESC_SC_EEENS5_IJSC_NSA_ILi0EEESX_EEEEENS5_IJNS4_10UnderscoreES10_S10_EEEEENS4_13SM90_TMA_LOADENS4_14ComposedLayoutINS4_7SwizzleILi3ELi4ELi3EEENS4_18smem_ptr_flag_bitsILi16EEENSU_INS5_IJNSA_ILi8EEENSA_ILi64EEEEEENS5_IJS1A_SC_EEEEEEEvNS4_8identityENS4_23SM90_TMA_LOAD_MULTICASTES1E_vS1F_EENS_8epilogue10collective6detail29Sm90TmaWarpSpecializedAdapterINS1J_15DefaultEpilogueISJ_SK_SK_NS1I_6thread17LinearCombinationISJ_Li1EffLNS1N_9ScaleType4KindE0ELNS_15FloatRoundStyleE2ESJ_EENS1_15EpilogueDefaultEEEEEvvEEEEvNT_6ParamsE,(.L_x_319 - _ZN7cutlass13device_kernelINS_4gemm6kernel13GemmUniversalIN4cute5tupleIJiiiiEEENS1_10collective13CollectiveMmaINS1_34MainloopSm90TmaGmmaWarpSpecializedILi2ENS5_IJNS4_1CILi4EEENSA_ILi1EEESC_EEENS1_35KernelTmaWarpSpecializedCooperativeEEENS5_IJNSA_ILi256EEENSA_ILi128EEESH_EEENS_10bfloat16_tENS5_IJlSC_lEEESJ_SK_NS4_8TiledMMAINS4_8MMA_AtomIJNS4_4SM904GMMA28MMA_64x128x16_F32BF16BF16_SSILNSO_5MajorE0ELSQ_0ELNSO_7ScaleInE1ELSR_1EEEEEENS4_6LayoutINS5_IJNSA_ILi2EEESC_SC_EEENS5_IJSC_NSA_ILi0EEESX_EEEEENS5_IJNS4_10UnderscoreES10_S10_EEEEENS4_13SM90_TMA_LOADENS4_14ComposedLayoutINS4_7SwizzleILi3ELi4ELi3EEENS4_18smem_ptr_flag_bitsILi16EEENSU_INS5_IJNSA_ILi8EEENSA_ILi64EEEEEENS5_IJS1A_SC_EEEEEEEvNS4_8identityENS4_23SM90_TMA_LOAD_MULTICASTES1E_vS1F_EENS_8epilogue10collective6detail29Sm90TmaWarpSpecializedAdapterINS1J_15DefaultEpilogueISJ_SK_SK_NS1I_6thread17LinearCombinationISJ_Li1EffLNS1N_9ScaleType4KindE0ELNS_15FloatRoundStyleE2ESJ_EENS1_15EpilogueDefaultEEEEEvvEEEEvNT_6ParamsE)
        .other          _ZN7cutlass13device_kernelINS_4gemm6kernel13GemmUniversalIN4cute5tupleIJiiiiEEENS1_10collective13CollectiveMmaINS1_34MainloopSm90TmaGmmaWarpSpecializedILi2ENS5_IJNS4_1CILi4EEENSA_ILi1EEESC_EEENS1_35KernelTmaWarpSpecializedCooperativeEEENS5_IJNSA_ILi256EEENSA_ILi128EEESH_EEENS_10bfloat16_tENS5_IJlSC_lEEESJ_SK_NS4_8TiledMMAINS4_8MMA_AtomIJNS4_4SM904GMMA28MMA_64x128x16_F32BF16BF16_SSILNSO_5MajorE0ELSQ_0ELNSO_7ScaleInE1ELSR_1EEEEEENS4_6LayoutINS5_IJNSA_ILi2EEESC_SC_EEENS5_IJSC_NSA_ILi0EEESX_EEEEENS5_IJNS4_10UnderscoreES10_S10_EEEEENS4_13SM90_TMA_LOADENS4_14ComposedLayoutINS4_7SwizzleILi3ELi4ELi3EEENS4_18smem_ptr_flag_bitsILi16EEENSU_INS5_IJNSA_ILi8EEENSA_ILi64EEEEEENS5_IJS1A_SC_EEEEEEEvNS4_8identityENS4_23SM90_TMA_LOAD_MULTICASTES1E_vS1F_EENS_8epilogue10collective6detail29Sm90TmaWarpSpecializedAdapterINS1J_15DefaultEpilogueISJ_SK_SK_NS1I_6thread17LinearCombinationISJ_Li1EffLNS1N_9ScaleType4KindE0ELNS_15FloatRoundStyleE2ESJ_EENS1_15EpilogueDefaultEEEEEvvEEEEvNT_6ParamsE,@"STO_CUDA_ENTRY STV_DEFAULT"
_ZN7cutlass13device_kernelINS_4gemm6kernel13GemmUniversalIN4cute5tupleIJiiiiEEENS1_10collective13CollectiveMmaINS1_34MainloopSm90TmaGmmaWarpSpecializedILi2ENS5_IJNS4_1CILi4EEENSA_ILi1EEESC_EEENS1_35KernelTmaWarpSpecializedCooperativeEEENS5_IJNSA_ILi256EEENSA_ILi128EEESH_EEENS_10bfloat16_tENS5_IJlSC_lEEESJ_SK_NS4_8TiledMMAINS4_8MMA_AtomIJNS4_4SM904GMMA28MMA_64x128x16_F32BF16BF16_SSILNSO_5MajorE0ELSQ_0ELNSO_7ScaleInE1ELSR_1EEEEEENS4_6LayoutINS5_IJNSA_ILi2EEESC_SC_EEENS5_IJSC_NSA_ILi0EEESX_EEEEENS5_IJNS4_10UnderscoreES10_S10_EEEEENS4_13SM90_TMA_LOADENS4_14ComposedLayoutINS4_7SwizzleILi3ELi4ELi3EEENS4_18smem_ptr_flag_bitsILi16EEENSU_INS5_IJNSA_ILi8EEENSA_ILi64EEEEEENS5_IJS1A_SC_EEEEEEEvNS4_8identityENS4_23SM90_TMA_LOAD_MULTICASTES1E_vS1F_EENS_8epilogue10collective6detail29Sm90TmaWarpSpecializedAdapterINS1J_15DefaultEpilogueISJ_SK_SK_NS1I_6thread17LinearCombinationISJ_Li1EffLNS1N_9ScaleType4KindE0ELNS_15FloatRoundStyleE2ESJ_EENS1_15EpilogueDefaultEEEEEvvEEEEvNT_6ParamsE:
[----:B------:R-:W0:Y:S01]  /*0000*/  LDC R1, c[0x0][0x28] ;  /* 0x00000a00ff017b82 */ /* 0x000e220000000800 */
[----:B------:R-:W1:Y:S01]  /*0010*/  S2R R18, SR_TID.X ;  /* 0x0000000000127919 */ /* 0x000e620000002100 */
[----:B------:R-:W-:Y:S01]  /*0020*/  ELECT P0, URZ, PT ;  /* 0x00000000003f782f */ /* 0x000fe20003800000 */
[----:B------:R-:W-:Y:S01]  /*0030*/  BSSY B0, `(.L_x_0) ;  /* 0x000000f000007945 */ /* 0x000fe20003800000 */
[--C-:B-1----:R-:W-:Y:S02]  /*0040*/  SHF.R.U32.HI R0, RZ, 0x5, R18.reuse ;  /* 0x00000005ff007819 */ /* 0x102fe40000011612 */
[----:B------:R-:W-:-:S03]  /*0050*/  SHF.R.U32.HI R3, RZ, 0x7, R18 ;  /* 0x00000007ff037819 */ /* 0x000fc60000011612 */
[----:B------:R-:W1:Y:S04]  /*0060*/  SHFL.IDX PT, R2, R0, RZ, 0x1f ;  /* 0x00001fff00027589 */ /* 0x000e6800000e0000 */
[----:B------:R2:W3:Y:S01]  /*0070*/  SHFL.IDX PT, R5, R3, RZ, 0x1f ;  /* 0x00001fff03057589 */ /* 0x0004e200000e0000 */
[----:B-1----:R-:W-:-:S13]  /*0080*/  ISETP.NE.OR P0, PT, R2, RZ, !P0 ;  /* 0x000000ff0200720c */ /* 0x002fda0004705670 */
[----:B0-23--:R-:W-:Y:S05]  /*0090*/  @P0 BRA `(.L_x_1) ;  /* 0x0000000000200947 */ /* 0x00dfea0003800000 */
[----:B------:R-:W-:Y:S02]  /*00a0*/  ULDC.64 UR4, c[0x0][0x198] ;  /* 0x0000660000047ab9 */ /* 0x000fe40000000a00 */
[----:B------:R-:W-:Y:S02]  /*00b0*/  UIADD3 UR6, UP0, UR4, 0xf0, URZ ;  /* 0x000000f004067890 */ /* 0x000fe4000ff1e03f */
[----:B------:R-:W-:Y:S02]  /*00c0*/  UIADD3 UR4, UP1, UR4, 0x1f0, URZ ;  /* 0x000001f004047890 */ /* 0x000fe4000ff3e03f */
[----:B------:R-:W-:Y:S02]  /*00d0*/  UIADD3.X UR7, URZ, UR5, URZ, UP0, !UPT ;  /* 0x000000053f077290 */ /* 0x000fe400087fe43f */
[----:B------:R-:W-:-:S07]  /*00e0*/  UIADD3.X UR5, URZ, UR5, URZ, UP1, !UPT ;  /* 0x000000053f057290 */ /* 0x000fce0008ffe43f */
[----:B------:R0:W-:Y:S02]  /*00f0*/  UTMACCTL.PF [UR6] ;  /* 0x00000000060079b9 */ /* 0x0001e40008040000 */
[----:B------:R0:W-:Y:S02]  /*0100*/  UTMACCTL.PF [UR4] ;  /* 0x00000000040079b9 */ /* 0x0001e40008040000 */
[----:B0-----:R-:W-:Y:S01]  /*0110*/  NOP ;  /* 0x0000000000007918 */ /* 0x001fe20000000000 */
.L_x_1:
[----:B------:R-:W-:Y:S05]  /*0120*/  BSYNC B0 ;  /* 0x0000000000007941 */ /* 0x000fea0003800000 */
.L_x_0:
[----:B------:R-:W0:Y:S02]  /*0130*/  SHFL.IDX PT, R3, R0, RZ, 0x1f ;  /* 0x00001fff00037589 */ /* 0x000e2400000e0000 */
[----:B0-----:R-:W-:-:S13]  /*0140*/  ISETP.NE.AND P0, PT, R3, RZ, PT ;  /* 0x000000ff0300720c */ /* 0x001fda0003f05270 */
[----:B------:R-:W-:Y:S05]  /*0150*/  @P0 BRA `(.L_x_2) ;  /* 0x0000000000480947 */ /* 0x000fea0003800000 */
[----:B------:R-:W0:Y:S01]  /*0160*/  S2UR UR8, SR_CgaCtaId ;  /* 0x00000000000879c3 */ /* 0x000e220000008800 */
[----:B------:R-:W-:Y:S01]  /*0170*/  UMOV UR4, 0x400 ;  /* 0x0000040000047882 */ /* 0x000fe20000000000 */
[----:B------:R-:W-:Y:S01]  /*0180*/  UMOV UR5, 0x1 ;  /* 0x0000000100057882 */ /* 0x000fe20000000000 */
[----:B------:R-:W-:Y:S01]  /*0190*/  UMOV UR6, 0x8 ;  /* 0x0000000800067882 */ /* 0x000fe20000000000 */
[----:B------:R-:W-:Y:S01]  /*01a0*/  ELECT P0, URZ, PT ;  /* 0x00000000003f782f */ /* 0x000fe20003800000 */
[----:B------:R-:W-:-:S04]  /*01b0*/  UIADD3 UR6, -UR6, 0x100000, URZ ;  /* 0x0010000006067890 */ /* 0x000fc8000fffe13f */
[----:B------:R-:W-:Y:S02]  /*01c0*/  USHF.L.U32 UR7, UR6, 0xb, URZ ;  /* 0x0000000b06077899 */ /* 0x000fe4000800063f */
[----:B------:R-:W-:Y:S02]  /*01d0*/  USHF.L.U32 UR6, UR6, 0x1, URZ ;  /* 0x0000000106067899 */ /* 0x000fe4000800063f */
[----:B0-----:R-:W-:Y:S02]  /*01e0*/  ULEA UR8, UR8, UR4, 0x18 ;  /* 0x0000000408087291 */ /* 0x001fe4000f8ec03f */
[----:B------:R-:W-:-:S04]  /*01f0*/  UIADD3 UR4, -UR5, 0x100000, URZ ;  /* 0x0010000005047890 */ /* 0x000fc8000fffe13f */
[----:B------:R-:W-:Y:S02]  /*0200*/  USHF.L.U32 UR5, UR4, 0xb, URZ ;  /* 0x0000000b04057899 */ /* 0x000fe4000800063f */
[----:B------:R-:W-:Y:S01]  /*0210*/  USHF.L.U32 UR4, UR4, 0x1, URZ ;  /* 0x0000000104047899 */ /* 0x000fe2000800063f */
[----:B------:R-:W0:Y:S11]  /*0220*/  FENCE.VIEW.ASYNC.S ;  /* 0x00000000000073c6 */ /* 0x000e360000000000 */
[----:B0-----:R0:W1:Y:S01]  /*0230*/  SYNCS.EXCH.64 URZ, [UR8], UR4 ;  /* 0x00000004083f75b2 */ /* 0x0010620008000100 */
[----:B------:R0:W2:Y:S01]  /*0240*/  SYNCS.EXCH.64 URZ, [UR8+0x10], UR6 ;  /* 0x00001006083f75b2 */ /* 0x0000a20008000100 */
[----:B------:R0:W3:Y:S01]  /*0250*/  SYNCS.EXCH.64 URZ, [UR8+0x8], UR4 ;  /* 0x00000804083f75b2 */ /* 0x0000e20008000100 */
[----:B------:R0:W4:Y:S01]  /*0260*/  SYNCS.EXCH.64 URZ, [UR8+0x18], UR6 ;  /* 0x00001806083f75b2 */ /* 0x0001220008000100 */
[----:B------:R-:W-:Y:S01]  /*0270*/  NOP ;  /* 0x0000000000007918 */ /* 0x000fe20000000000 */
.L_x_2:
[----:B------:R-:W-:Y:S01]  /*0280*/  SHF.R.S32.HI R7, RZ, 0x1f, R18 ;  /* 0x0000001fff077819 */ /* 0x000fe20000011412 */
[----:B------:R-:W5:Y:S01]  /*0290*/  SHFL.IDX PT, R0, R0, RZ, 0x1f ;  /* 0x00001fff00007589 */ /* 0x000f6200000e0000 */
[----:B0-----:R-:W0:Y:S01]  /*02a0*/  S2UR UR8, SR_CTAID.X ;  /* 0x00000000000879c3 */ /* 0x001e220000002500 */
[----:B------:R-:W-:Y:S02]  /*02b0*/  ELECT P0, URZ, PT ;  /* 0x00000000003f782f */ /* 0x000fe40003800000 */
[----:B------:R-:W-:Y:S01]  /*02c0*/  LEA.HI R7, R7, R18, RZ, 0x7 ;  /* 0x0000001207077211 */ /* 0x000fe200078f38ff */
[----:B------:R-:W1:Y:S01]  /*02d0*/  S2R R4, SR_CTAID.Y ;  /* 0x0000000000047919 */ /* 0x000e620000002600 */
[----:B------:R-:W-:Y:S01]  /*02e0*/  SHF.R.S32.HI R8, RZ, 0x1f, R3 ;  /* 0x0000001fff087819 */ /* 0x000fe20000011403 */
[----:B------:R-:W-:Y:S01]  /*02f0*/  ULDC UR4, c[0x0][0x150] ;  /* 0x0000540000047ab9 */ /* 0x000fe20000000800 */
[----:B------:R-:W-:Y:S01]  /*0300*/  LOP3.LUT R7, R7, 0xffffff80, RZ, 0xc0, !PT ;  /* 0xffffff8007077812 */ /* 0x000fe200078ec0ff */
[----:B------:R-:W-:Y:S01]  /*0310*/  NOP ;  /* 0x0000000000007918 */ /* 0x000fe20000000000 */
[----:B------:R-:W-:Y:S01]  /*0320*/  LEA.HI R8, R8, R3, RZ, 0x2 ;  /* 0x0000000308087211 */ /* 0x000fe200078f10ff */
[----:B------:R-:W2:Y:S01]  /*0330*/  LDC R10, c[0x0][0x144] ;  /* 0x00005100ff0a7b82 */ /* 0x000ea20000000800 */
[----:B------:R-:W-:Y:S01]  /*0340*/  NOP ;  /* 0x0000000000007918 */ /* 0x000fe20000000000 */
[----:B------:R-:W-:Y:S01]  /*0350*/  IMAD.IADD R6, R18, 0x1, -R7 ;  /* 0x0000000112067824 */ /* 0x000fe200078e0a07 */
[----:B------:R-:W-:Y:S01]  /*0360*/  LOP3.LUT R8, R8, 0x3ffffffc, RZ, 0xc0, !PT ;  /* 0x3ffffffc08087812 */ /* 0x000fe200078ec0ff */
[----:B------:R-:W-:Y:S01]  /*0370*/  IMAD.MOV.U32 R22, RZ, RZ, 0x1 ;  /* 0x00000001ff167424 */ /* 0x000fe200078e00ff */
[----:B------:R-:W-:-:S02]  /*0380*/  ISETP.NE.AND P3, PT, R5, RZ, PT ;  /* 0x000000ff0500720c */ /* 0x000fc40003f65270 */
[----:B------:R-:W-:Y:S01]  /*0390*/  SHF.R.S32.HI R7, RZ, 0x1f, R6 ;  /* 0x0000001fff077819 */ /* 0x000fe20000011406 */
[----:B------:R-:W-:Y:S01]  /*03a0*/  IMAD.IADD R8, R3, 0x1, -R8 ;  /* 0x0000000103087824 */ /* 0x000fe200078e0a08 */
[----:B------:R-:W3:Y:S02]  /*03b0*/  LDC R12, c[0x0][0x140] ;  /* 0x00005000ff0c7b82 */ /* 0x000ee40000000800 */
[----:B------:R-:W-:Y:S02]  /*03c0*/  LEA.HI R7, R7, R6, RZ, 0x3 ;  /* 0x0000000607077211 */ /* 0x000fe400078f18ff */
[----:B-----5:R-:W-:Y:S02]  /*03d0*/  ISETP.NE.OR P0, PT, R0, RZ, !P0 ;  /* 0x000000ff0000720c */ /* 0x020fe40004705670 */
[--C-:B------:R-:W-:Y:S02]  /*03e0*/  SHF.R.S32.HI R0, RZ, 0x3, R7.reuse ;  /* 0x00000003ff007819 */ /* 0x100fe40000011407 */
[----:B------:R-:W-:-:S02]  /*03f0*/  SHF.R.S32.HI R7, RZ, 0x1f, R7 ;  /* 0x0000001fff077819 */ /* 0x000fc40000011407 */
[----:B0-----:R-:W-:Y:S02]  /*0400*/  I2FP.F32.U32 R9, UR8 ;  /* 0x0000000800097c45 */ /* 0x001fe40008201000 */
[----:B------:R-:W-:-:S03]  /*0410*/  LEA.HI R7, R7, R0, RZ, 0x2 ;  /* 0x0000000007077211 */ /* 0x000fc600078f10ff */
[----:B------:R-:W-:Y:S01]  /*0420*/  FMUL R9, R9, UR4 ;  /* 0x0000000409097c20 */ /* 0x000fe20008400000 */
[----:B------:R-:W-:Y:S01]  /*0430*/  LOP3.LUT R7, R7, 0xfffffffc, RZ, 0xc0, !PT ;  /* 0xfffffffc07077812 */ /* 0x000fe200078ec0ff */
[----:B------:R-:W-:Y:S01]  /*0440*/  VOTEU.ALL UP0, P0 ;  /* 0x00000000003f7886 */ /* 0x000fe20000000000 */
[----:B-1----:R-:W-:Y:S01]  /*0450*/  I2FP.F32.U32 R11, R4 ;  /* 0x00000004000b7245 */ /* 0x002fe20000201000 */
[----:B------:R-:W-:Y:S01]  /*0460*/  ULDC UR4, c[0x0][0x154] ;  /* 0x0000550000047ab9 */ /* 0x000fe20000000800 */
[----:B------:R-:W-:Y:S01]  /*0470*/  VOTEU.ALL UP1, P0 ;  /* 0x00000000003f7886 */ /* 0x000fe20000020000 */
[----:B------:R-:W-:Y:S01]  /*0480*/  IMAD.IADD R7, R0, 0x1, -R7 ;  /* 0x0000000100077824 */ /* 0x000fe200078e0a07 */
[----:B------:R-:W0:Y:S01]  /*0490*/  F2I.U32.TRUNC.NTZ R9, R9 ;  /* 0x0000000900097305 */ /* 0x000e22000020f000 */
[----:B------:R-:W1:Y:S01]  /*04a0*/  @!UP0 S2UR UR7, SR_CgaCtaId ;  /* 0x00000000000789c3 */ /* 0x000e620000008800 */
[----:B------:R-:W-:Y:S01]  /*04b0*/  @!UP0 UMOV UR6, 0x400 ;  /* 0x0000040000068882 */ /* 0x000fe20000000000 */
[----:B------:R-:W-:Y:S01]  /*04c0*/  IMAD R8, R8, 0x4, R7 ;  /* 0x0000000408087824 */ /* 0x000fe200078e0207 */
[----:B---3--:R-:W-:-:S04]  /*04d0*/  ISETP.EQ.U32.AND P2, PT, R12, 0x1, PT ;  /* 0x000000010c00780c */ /* 0x008fc80003f42070 */
[----:B------:R-:W-:-:S04]  /*04e0*/  SHF.R.S32.HI R3, RZ, 0x1f, R8 ;  /* 0x0000001fff037819 */ /* 0x000fc80000011408 */
[----:B------:R-:W-:Y:S01]  /*04f0*/  LEA.HI R0, R3, R8, RZ, 0x2 ;  /* 0x0000000803007211 */ /* 0x000fe200078f10ff */
[----:B0-----:R-:W-:-:S03]  /*0500*/  IMAD.MOV R7, RZ, RZ, -R9 ;  /* 0x000000ffff077224 */ /* 0x001fc600078e0a09 */
[----:B------:R-:W-:Y:S01]  /*0510*/  LOP3.LUT R9, R0, 0xfffffffc, RZ, 0xc0, !PT ;  /* 0xfffffffc00097812 */ /* 0x000fe200078ec0ff */
[----:B--2---:R-:W-:Y:S02]  /*0520*/  IMAD R3, R10, R7, UR8 ;  /* 0x000000080a037e24 */ /* 0x004fe4000f8e0207 */
[----:B------:R-:W-:Y:S02]  /*0530*/  FMUL R10, R11, UR4 ;  /* 0x000000040b0a7c20 */ /* 0x000fe40008400000 */
[C---:B------:R-:W-:Y:S01]  /*0540*/  IMAD.IADD R0, R8.reuse, 0x1, -R9 ;  /* 0x0000000108007824 */ /* 0x040fe200078e0a09 */
[----:B------:R-:W0:Y:S01]  /*0550*/  LDC R7, c[0x0][0x148] ;  /* 0x00005200ff077b82 */ /* 0x000e220000000800 */
[----:B------:R-:W-:Y:S01]  /*0560*/  SHF.R.S32.HI R9, RZ, 0x1f, R2 ;  /* 0x0000001fff097819 */ /* 0x000fe20000011402 */
[----:B------:R-:W-:Y:S01]  /*0570*/  IMAD.SHL.U32 R11, R8, 0x4, RZ ;  /* 0x00000004080b7824 */ /* 0x000fe200078e00ff */
[----:B------:R-:W-:Y:S01]  /*0580*/  UMOV UR4, 0x20 ;  /* 0x0000002000047882 */ /* 0x000fe20000000000 */
[----:B------:R-:W-:Y:S01]  /*0590*/  ISETP.NE.AND P4, PT, R0, R3, PT ;  /* 0x000000030000720c */ /* 0x000fe20003f85270 */
[----:B------:R-:W2:Y:S01]  /*05a0*/  F2I.U32.TRUNC.NTZ R10, R10 ;  /* 0x0000000a000a7305 */ /* 0x000ea2000020f000 */
[----:B------:R-:W-:Y:S01]  /*05b0*/  LEA.HI R9, R9, R2, RZ, 0x2 ;  /* 0x0000000209097211 */ /* 0x000fe200078f10ff */
[----:B------:R-:W-:-:S04]  /*05c0*/  @!UP0 UIADD3 UR4, -UR4, 0x100000, URZ ;  /* 0x0010000004048890 */ /* 0x000fc8000fffe13f */
[----:B------:R-:W-:Y:S02]  /*05d0*/  @!UP0 USHF.L.U32 UR5, UR4, 0xb, URZ ;  /* 0x0000000b04058899 */ /* 0x000fe4000800063f */
[----:B------:R-:W-:Y:S01]  /*05e0*/  @!UP0 USHF.L.U32 UR4, UR4, 0x1, URZ ;  /* 0x0000000104048899 */ /* 0x000fe2000800063f */
[----:B------:R-:W-:Y:S01]  /*05f0*/  LOP3.LUT R152, R8, 0xc, R11, 0x78, !PT ;  /* 0x0000000c08987812 */ /* 0x000fe200078e780b */
[----:B-1----:R-:W-:Y:S01]  /*0600*/  @!UP0 ULEA UR6, UR7, UR6, 0x18 ;  /* 0x0000000607068291 */ /* 0x002fe2000f8ec03f */
[----:B------:R-:W-:Y:S01]  /*0610*/  LOP3.LUT R9, R9, 0xfffffffc, RZ, 0xc0, !PT ;  /* 0xfffffffc09097812 */ /* 0x000fe200078ec0ff */
[----:B------:R-:W-:Y:S01]  /*0620*/  VOTEU.ALL UP0, P0 ;  /* 0x00000000003f7886 */ /* 0x000fe20000000000 */
[----:B------:R-:W-:Y:S01]  /*0630*/  LOP3.LUT P0, RZ, R6, 0x7, RZ, 0xc0, !PT ;  /* 0x0000000706ff7812 */ /* 0x000fe2000780c0ff */
[----:B------:R-:W-:Y:S02]  /*0640*/  VIADD R6, R5, 0xffffffff ;  /* 0xffffffff05067836 */ /* 0x000fe40000000000 */
[----:B------:R-:W-:Y:S01]  /*0650*/  IMAD.IADD R0, R2, 0x1, -R9 ;  /* 0x0000000102007824 */ /* 0x000fe200078e0a09 */
[----:B------:R-:W-:-:S02]  /*0660*/  ISETP.LT.U32.AND P0, PT, R152, 0x4, !P0 ;  /* 0x000000049800780c */ /* 0x000fc40004701070 */
[----:B------:R-:W-:Y:S01]  /*0670*/  @P4 SHF.R.S32.HI R9, RZ, 0x1f, R152 ;  /* 0x0000001fff094819 */ /* 0x000fe20000011498 */
[----:B--2---:R-:W-:Y:S01]  /*0680*/  IMAD.MOV R24, RZ, RZ, -R10 ;  /* 0x000000ffff187224 */ /* 0x004fe200078e0a0a */
[C---:B------:R-:W-:Y:S01]  /*0690*/  ISETP.NE.AND P1, PT, R0.reuse, 0x3, PT ;  /* 0x000000030000780c */ /* 0x040fe20003f25270 */
[----:B------:R-:W1:Y:S02]  /*06a0*/  FENCE.VIEW.ASYNC.S ;  /* 0x00000000000073c6 */ /* 0x000e640000000000 */
[----:B-1----:R1:W2:Y:S01]  /*06b0*/  @!UP0 SYNCS.EXCH.64 URZ, [UR6+0x30], UR4 ;  /* 0x00003004063f85b2 */ /* 0x0022a20008000100 */
[----:B------:R-:W-:Y:S01]  /*06c0*/  @P4 LEA.HI R9, R9, R152, RZ, 0x2 ;  /* 0x0000009809094211 */ /* 0x000fe200078f10ff */
[----:B0-----:R-:W-:Y:S01]  /*06d0*/  IMAD R2, R7, R24, R4 ;  /* 0x0000001807027224 */ /* 0x001fe200078e0204 */
[----:B------:R-:W-:Y:S02]  /*06e0*/  ISETP.EQ.OR P1, PT, R0, RZ, !P1 ;  /* 0x000000ff0000720c */ /* 0x000fe40004f22670 */
[----:B------:R-:W-:-:S02]  /*06f0*/  @P4 SHF.R.S32.HI R9, RZ, 0x2, R9 ;  /* 0x00000002ff094819 */ /* 0x000fc40000011409 */
[----:B------:R-:W-:Y:S02]  /*0700*/  ISETP.EQ.AND P1, PT, R5, RZ, P1 ;  /* 0x000000ff0500720c */ /* 0x000fe40000f22270 */
[----:B------:R-:W-:Y:S02]  /*0710*/  @P4 ISETP.NE.AND P5, PT, R9, R2, PT ;  /* 0x000000020900420c */ /* 0x000fe40003fa5270 */
[----:B------:R-:W-:Y:S02]  /*0720*/  ISETP.GE.U32.AND P6, PT, R6, 0x2, PT ;  /* 0x000000020600780c */ /* 0x000fe40003fc6070 */
[----:B------:R-:W-:Y:S02]  /*0730*/  SEL R9, RZ, 0x1, !P0 ;  /* 0x00000001ff097807 */ /* 0x000fe40004000000 */
[----:B------:R-:W-:Y:S01]  /*0740*/  @P4 SEL R22, RZ, 0x1, P5 ;  /* 0x00000001ff164807 */ /* 0x000fe20002800000 */
[----:B------:R1:W0:Y:S01]  /*0750*/  @!UP1 SYNCS.EXCH.64 URZ, [UR6+0x38], UR4 ;  /* 0x00003804063f95b2 */ /* 0x0002220008000100 */
[----:B------:R-:W-:Y:S01]  /*0760*/  SEL R19, RZ, 0x1, !P1 ;  /* 0x00000001ff137807 */ /* 0x000fe20004800000 */
[----:B------:R-:W-:Y:S01]  /*0770*/  NOP ;  /* 0x0000000000007918 */ /* 0x000fe20000000000 */
[----:B------:R-:W-:-:S02]  /*0780*/  LOP3.LUT R22, R22, R9, RZ, 0xc0, !PT ;  /* 0x0000000916167212 */ /* 0x000fc400078ec0ff */
[----:B------:R-:W-:Y:S01]  /*0790*/  SEL R19, R19, 0x2, P6 ;  /* 0x0000000213137807 */ /* 0x000fe20003000000 */
[----:B-12---:R-:W-:Y:S06]  /*07a0*/  @!P2 BRA `(.L_x_3) ;  /* 0x000000000008a947 */ /* 0x006fec0003800000 */
[----:B0---4-:R-:W-:Y:S01]  /*07b0*/  UCGABAR_ARV ;  /* 0x00000000000079c7 */ /* 0x011fe20008000000 */
[----:B------:R-:W-:Y:S05]  /*07c0*/  BRA `(.L_x_4) ;  /* 0x0000000000047947 */ /* 0x000fea0003800000 */
.L_x_3:
[----:B0---4-:R-:W-:Y:S01]  /*07d0*/  NOP ;  /* 0x0000000000007918 */ /* 0x011fe20000000000 */
.L_x_4:
[----:B------:R-:W0:Y:S01]  /*07e0*/  LDC R2, c[0x0][0x65c] ;  /* 0x00019700ff027b82 */ /* 0x000e220000000800 */
[----:B------:R-:W-:Y:S01]  /*07f0*/  MOV R8, UR8 ;  /* 0x0000000800087c02 */ /* 0x000fe20008000f00 */
[----:B------:R-:W-:Y:S01]  /*0800*/  IMAD.MOV.U32 R9, RZ, RZ, RZ ;  /* 0x000000ffff097224 */ /* 0x000fe200078e00ff */
[----:B0-----:R-:W-:-:S04]  /*0810*/  ISETP.NE.AND P1, PT, R2, 0x1, PT ;  /* 0x000000010200780c */ /* 0x001fc80003f25270 */
[----:B------:R-:W-:-:S09]  /*0820*/  P2R R5, PR, RZ, 0x2 ;  /* 0x00000002ff057803 */ /* 0x000fd20000000000 */
[----:B------:R-:W0:Y:S01]  /*0830*/  @P1 LDC R17, c[0x0][0x10] ;  /* 0x00000400ff111b82 */ /* 0x000e220000000800 */
[----:B------:R-:W-:Y:S02]  /*0840*/  @P1 IMAD.MOV.U32 R5, RZ, RZ, RZ ;  /* 0x000000ffff051224 */ /* 0x000fe400078e00ff */
[----:B------:R-:W-:-:S05]  /*0850*/  @P1 IMAD.MOV.U32 R13, RZ, RZ, RZ ;  /* 0x000000ffff0d1224 */ /* 0x000fca00078e00ff */
[----:B------:R-:W1:Y:S01]  /*0860*/  @!P1 LDC R11, c[0x0][0xc] ;  /* 0x00000300ff0b9b82 */ /* 0x000e620000000800 */
[----:B0-----:R-:W-:-:S04]  /*0870*/  @P1 IMAD.WIDE.U32 R16, R17, UR8, R4 ;  /* 0x0000000811101c25 */ /* 0x001fc8000f8e0004 */
[----:B------:R-:W-:Y:S02]  /*0880*/  @P1 IMAD.IADD R17, R17, 0x1, R13 ;  /* 0x0000000111111824 */ /* 0x000fe400078e020d */
[----:B-1----:R-:W-:-:S04]  /*0890*/  @!P1 IMAD.WIDE.U32 R8, R4, R11, R8 ;  /* 0x0000000b04089225 */ /* 0x002fc800078e0008 */
[----:B------:R-:W-:Y:S02]  /*08a0*/  @!P1 IMAD.MOV.U32 R16, RZ, RZ, R8 ;  /* 0x000000ffff109224 */ /* 0x000fe400078e0008 */
[----:B------:R-:W-:Y:S01]  /*08b0*/  @!P1 IMAD.MOV.U32 R17, RZ, RZ, R9 ;  /* 0x000000ffff119224 */ /* 0x000fe200078e0009 */
[----:B------:R-:W-:Y:S06]  /*08c0*/  @!P2 BRA `(.L_x_5) ;  /* 0x00000000000ca947 */ /* 0x000fec0003800000 */
[----:B------:R-:W-:Y:S01]  /*08d0*/  UCGABAR_WAIT ;  /* 0x0000000000007dc7 */ /* 0x000fe20008000000 */
[----:B------:R-:W-:Y:S01]  /*08e0*/  CCTL.IVALL ;  /* 0x00000000ff00798f */ /* 0x000fe20002000000 */
[----:B------:R-:W-:Y:S05]  /*08f0*/  BRA `(.L_x_6) ;  /* 0x0000000000047947 */ /* 0x000fea0003800000 */
.L_x_5:
[----:B------:R-:W-:Y:S06]  /*0900*/  BAR.SYNC.DEFER_BLOCKING 0x0 ;  /* 0x0000000000007b1d */ /* 0x000fec0000010000 */
.L_x_6:
[----:B------:R-:W-:Y:S05]  /*0910*/  @!P3 BRA `(.L_x_7) ;  /* 0x000000a800fcb947 */ /* 0x000fea0003800000 */
[----:B------:R-:W-:-:S13]  /*0920*/  ISETP.GT.U32.AND P0, PT, R6, 0x1, PT ;  /* 0x000000010600780c */ /* 0x000fda0003f04070 */
[----:B------:R-:W-:Y:S05]  /*0930*/  @P0 EXIT ;  /* 0x000000000000094d */ /* 0x000fea0003800000 */
[----:B------:R-:W-:Y:S01]  /*0940*/  ULDC.64 UR4, c[0x0][0x650] ;  /* 0x0001940000047ab9 */ /* 0x000fe20000000a00 */
[----:B------:R-:W-:Y:S01]  /*0950*/  PRMT R0, RZ, 0x7610, R0 ;  /* 0x00007610ff007816 */ /* 0x000fe20000000000 */
[----:B------:R-:W-:Y:S01]  /*0960*/  IMAD.MOV.U32 R153, RZ, RZ, -0x1 ;  /* 0xffffffffff997424 */ /* 0x000fe200078e00ff */
[----:B------:R-:W-:Y:S01]  /*0970*/  ISETP.GE.U32.AND P0, PT, R16, UR4, PT ;  /* 0x0000000410007c0c */ /* 0x000fe2000bf06070 */
[----:B------:R-:W-:Y:S02]  /*0980*/  IMAD.MOV.U32 R154, RZ, RZ, -0x1 ;  /* 0xffffffffff9a7424 */ /* 0x000fe400078e00ff */
[----:B------:R-:W-:Y:S01]  /*0990*/  IMAD.MOV.U32 R23, RZ, RZ, -0x1 ;  /* 0xffffffffff177424 */ /* 0x000fe200078e00ff */
[----:B------:R-:W-:-:S13]  /*09a0*/  ISETP.GE.U32.AND.EX P0, PT, R17, UR5, PT, P0 ;  /* 0x0000000511007c0c */ /* 0x000fda000bf06100 */
[----:B------:R-:W-:Y:S05]  /*09b0*/  @P0 BRA `(.L_x_8) ;  /* 0x00000004002c0947 */ /* 0x000fea0003800000 */
[----:B------:R-:W0:Y:S01]  /*09c0*/  LDC.64 R20, c[0x0][0x628] ;  /* 0x00018a00ff147b82 */ /* 0x000e220000000a00 */
[----:B------:R-:W-:Y:S02]  /*09d0*/  IMAD.MOV.U32 R8, RZ, RZ, R16 ;  /* 0x000000ffff087224 */ /* 0x000fe400078e0010 */
[----:B------:R-:W-:-:S05]  /*09e0*/  IMAD.MOV.U32 R9, RZ, RZ, R17 ;  /* 0x000000ffff097224 */ /* 0x000fca00078e0011 */
[----:B------:R-:W1:Y:S08]  /*09f0*/  LDC R0, c[0x0][0x630] ;  /* 0x00018c00ff007b82 */ /* 0x000e700000000800 */
[----:B------:R-:W2:Y:S01]  /*0a00*/  LDC.64 R26, c[0x0][0x620] ;  /* 0x00018800ff1a7b82 */ /* 0x000ea20000000a00 */
[----:B0-----:R-:W-:-:S04]  /*0a10*/  ISETP.NE.U32.AND P0, PT, R20, RZ, PT ;  /* 0x000000ff1400720c */ /* 0x001fc80003f05070 */
[----:B------:R-:W-:-:S13]  /*0a20*/  ISETP.NE.AND.EX P0, PT, R21, RZ, PT, P0 ;  /* 0x000000ff1500720c */ /* 0x000fda0003f05300 */
[----:B-12---:R-:W-:Y:S05]  /*0a30*/  @!P0 BRA `(.L_x_9) ;  /* 0x0000000000288947 */ /* 0x006fea0003800000 */
[----:B------:R-:W0:Y:S02]  /*0a40*/  LDC R13, c[0x0][0x634] ;  /* 0x00018d00ff0d7b82 */ /* 0x000e240000000800 */
[----:B0-----:R-:W-:-:S04]  /*0a50*/  IADD3 R13, P0, R16, R13, RZ ;  /* 0x0000000d100d7210 */ /* 0x001fc80007f1e0ff */
[----:B------:R-:W-:-:S05]  /*0a60*/  IADD3.X R15, RZ, R17, RZ, P0, !PT ;  /* 0x00000011ff0f7210 */ /* 0x000fca00007fe4ff */
[----:B------:R-:W-:-:S04]  /*0a70*/  IMAD.WIDE.U32 R8, R15, R20, RZ ;  /* 0x000000140f087225 */ /* 0x000fc800078e00ff */
[----:B------:R-:W-:-:S04]  /*0a80*/  IMAD.WIDE.U32 R10, P0, R13, R21, R8 ;  /* 0x000000150d0a7225 */ /* 0x000fc80007800008 */
[----:B------:R-:W-:-:S04]  /*0a90*/  IMAD.WIDE.U32 R8, R13, R20, RZ ;  /* 0x000000140d087225 */ /* 0x000fc800078e00ff */
[----:B------:R-:W-:Y:S01]  /*0aa0*/  IMAD.X R13, RZ, RZ, RZ, P0 ;  /* 0x000000ffff0d7224 */ /* 0x000fe200000e06ff */
[----:B------:R-:W-:Y:S01]  /*0ab0*/  IADD3 RZ, P0, R9, R10, RZ ;  /* 0x0000000a09ff7210 */ /* 0x000fe20007f1e0ff */
[----:B------:R-:W-:-:S04]  /*0ac0*/  IMAD.MOV.U32 R12, RZ, RZ, R11 ;  /* 0x000000ffff0c7224 */ /* 0x000fc800078e000b */
[----:B------:R-:W-:-:S08]  /*0ad0*/  IMAD.WIDE.U32.X R8, R15, R21, R12, P0 ;  /* 0x000000150f087225 */ /* 0x000fd000000e040c */
.L_x_9:
[----:B------:R-:W0:Y:S01]  /*0ae0*/  LDC.64 R20, c[0x0][0x640] ;  /* 0x00019000ff147b82 */ /* 0x000e220000000a00 */
[--C-:B------:R-:W-:Y:S01]  /*0af0*/  SHF.R.U64 R28, R8, R0, R9.reuse ;  /* 0x00000000081c7219 */ /* 0x100fe20000001209 */
[----:B------:R-:W-:Y:S01]  /*0b00*/  IMAD R30, R7, R24, R4 ;  /* 0x00000018071e7224 */ /* 0x000fe200078e0204 */
[----:B------:R-:W-:Y:S01]  /*0b10*/  SHF.R.U32.HI R0, RZ, R0, R9 ;  /* 0x00000000ff007219 */ /* 0x000fe20000011609 */
[----:B------:R-:W-:Y:S01]  /*0b20*/  IMAD.MOV.U32 R23, RZ, RZ, 0x1 ;  /* 0x00000001ff177424 */ /* 0x000fe200078e00ff */
[----:B------:R-:W-:-:S03]  /*0b30*/  IADD3 R5, P0, RZ, -R28, RZ ;  /* 0x8000001cff057210 */ /* 0x000fc60007f1e0ff */
[----:B------:R-:W1:Y:S02]  /*0b40*/  LDC R6, c[0x0][0x618] ;  /* 0x00018600ff067b82 */ /* 0x000e640000000800 */
[----:B------:R-:W-:-:S04]  /*0b50*/  IMAD.X R9, RZ, RZ, ~R0, P0 ;  /* 0x000000ffff097224 */ /* 0x000fc800000e0e00 */
[-C--:B------:R-:W-:Y:S02]  /*0b60*/  IMAD R0, R9, R26.reuse, RZ ;  /* 0x0000001a09007224 */ /* 0x080fe400078e02ff */
[----:B------:R-:W2:Y:S01]  /*0b70*/  LDC R11, c[0x0][0x608] ;  /* 0x00018200ff0b7b82 */ /* 0x000ea20000000800 */
[----:B------:R-:W-:-:S04]  /*0b80*/  IMAD.WIDE.U32 R8, R5, R26, R16 ;  /* 0x0000001a05087225 */ /* 0x000fc800078e0010 */
[----:B------:R-:W-:-:S03]  /*0b90*/  IMAD R5, R5, R27, R0 ;  /* 0x0000001b05057224 */ /* 0x000fc600078e0200 */
[----:B------:R-:W3:Y:S01]  /*0ba0*/  LDC R12, c[0x0][0x658] ;  /* 0x00019600ff0c7b82 */ /* 0x000ee20000000800 */
[----:B0-----:R-:W-:Y:S01]  /*0bb0*/  ISETP.NE.U32.AND P0, PT, R20, RZ, PT ;  /* 0x000000ff1400720c */ /* 0x001fe20003f05070 */
[----:B------:R-:W-:Y:S02]  /*0bc0*/  IMAD.IADD R5, R9, 0x1, R5 ;  /* 0x0000000109057824 */ /* 0x000fe400078e0205 */
[----:B------:R-:W-:Y:S01]  /*0bd0*/  IMAD.MOV.U32 R9, RZ, RZ, -0x1 ;  /* 0xffffffffff097424 */ /* 0x000fe200078e00ff */
[----:B------:R-:W-:-:S03]  /*0be0*/  ISETP.NE.AND.EX P0, PT, R21, RZ, PT, P0 ;  /* 0x000000ff1500720c */ /* 0x000fc60003f05300 */
[----:B------:R-:W0:Y:S01]  /*0bf0*/  LDC R15, c[0x0][0x600] ;  /* 0x00018000ff0f7b82 */ /* 0x000e220000000800 */
[-CC-:B-1----:R-:W-:Y:S02]  /*0c00*/  SHF.R.U64 R13, R8, R6.reuse, R5.reuse ;  /* 0x00000006080d7219 */ /* 0x182fe40000001205 */
[----:B------:R-:W-:-:S05]  /*0c10*/  SHF.R.U32.HI R0, RZ, R6, R5 ;  /* 0x00000006ff007219 */ /* 0x000fca0000011605 */
[----:B------:R-:W1:Y:S01]  /*0c20*/  LDC R14, c[0x0][0x648] ;  /* 0x00019200ff0e7b82 */ /* 0x000e620000000800 */
[-CC-:B--2---:R-:W-:Y:S02]  /*0c30*/  SHF.R.U64 R27, R13, R11.reuse, R0.reuse ;  /* 0x0000000b0d1b7219 */ /* 0x184fe40000001200 */
[----:B------:R-:W-:-:S05]  /*0c40*/  SHF.R.U32.HI R5, RZ, R11, R0 ;  /* 0x0000000bff057219 */ /* 0x000fca0000011600 */
[----:B------:R-:W2:Y:S01]  /*0c50*/  LDC R26, c[0x0][0x638] ;  /* 0x00018e00ff1a7b82 */ /* 0x000ea20000000800 */
[-CC-:B---3--:R-:W-:Y:S02]  /*0c60*/  SHF.R.U64 R24, R27, R12.reuse, R5.reuse ;  /* 0x0000000c1b187219 */ /* 0x188fe40000001205 */
[-C--:B------:R-:W-:Y:S02]  /*0c70*/  SHF.L.U32 R0, R9, R12.reuse, RZ ;  /* 0x0000000c09007219 */ /* 0x080fe400000006ff */
[----:B------:R-:W-:Y:S01]  /*0c80*/  SHF.R.U32.HI R5, RZ, R12, R5 ;  /* 0x0000000cff057219 */ /* 0x000fe20000011605 */
[----:B------:R-:W-:Y:S01]  /*0c90*/  IMAD.MOV.U32 R4, RZ, RZ, R24 ;  /* 0x000000ffff047224 */ /* 0x000fe200078e0018 */
[----:B------:R-:W-:Y:S01]  /*0ca0*/  LOP3.LUT R10, RZ, R0, RZ, 0x33, !PT ;  /* 0x00000000ff0a7212 */ /* 0x000fe200078e33ff */
[----:B------:R-:W3:Y:S01]  /*0cb0*/  LDC R25, c[0x0][0x610] ;  /* 0x00018400ff197b82 */ /* 0x000ee20000000800 */
[----:B------:R-:W-:Y:S05]  /*0cc0*/  @!P0 BRA `(.L_x_10) ;  /* 0x0000000000288947 */ /* 0x000fea0003800000 */
[----:B------:R-:W4:Y:S02]  /*0cd0*/  LDC R9, c[0x0][0x64c] ;  /* 0x00019300ff097b82 */ /* 0x000f240000000800 */
[----:B----4-:R-:W-:-:S05]  /*0ce0*/  IADD3 R9, P0, R24, R9, RZ ;  /* 0x0000000918097210 */ /* 0x010fca0007f1e0ff */
[----:B------:R-:W-:-:S04]  /*0cf0*/  IMAD.X R11, RZ, RZ, R5, P0 ;  /* 0x000000ffff0b7224 */ /* 0x000fc800000e0605 */
[----:B------:R-:W-:-:S04]  /*0d00*/  IMAD.WIDE.U32 R4, R11, R20, RZ ;  /* 0x000000140b047225 */ /* 0x000fc800078e00ff */
[----:B------:R-:W-:-:S04]  /*0d10*/  IMAD.WIDE.U32 R6, P0, R9, R21, R4 ;  /* 0x0000001509067225 */ /* 0x000fc80007800004 */
[----:B------:R-:W-:-:S04]  /*0d20*/  IMAD.WIDE.U32 R4, R9, R20, RZ ;  /* 0x0000001409047225 */ /* 0x000fc800078e00ff */
[----:B------:R-:W-:Y:S01]  /*0d30*/  IMAD.X R9, RZ, RZ, RZ, P0 ;  /* 0x000000ffff097224 */ /* 0x000fe200000e06ff */
[----:B------:R-:W-:Y:S01]  /*0d40*/  IADD3 RZ, P0, R5, R6, RZ ;  /* 0x0000000605ff7210 */ /* 0x000fe20007f1e0ff */
[----:B------:R-:W-:-:S04]  /*0d50*/  IMAD.MOV.U32 R8, RZ, RZ, R7 ;  /* 0x000000ffff087224 */ /* 0x000fc800078e0007 */
[----:B------:R-:W-:-:S08]  /*0d60*/  IMAD.WIDE.U32.X R4, R11, R21, R8, P0 ;  /* 0x000000150b047225 */ /* 0x000fd000000e0408 */
.L_x_10:
[----:B-1----:R-:W-:Y:S01]  /*0d70*/  SHF.R.U64 R4, R4, R14, R5 ;  /* 0x0000000e04047219 */ /* 0x002fe20000001205 */
[----:B0-----:R-:W-:Y:S01]  /*0d80*/  VIADD R6, R15, 0xffffffff ;  /* 0xffffffff0f067836 */ /* 0x001fe20000000000 */
[----:B------:R-:W-:Y:S01]  /*0d90*/  SHF.L.U32 R0, R23, R12, RZ ;  /* 0x0000000c17007219 */ /* 0x000fe200000006ff */
[----:B------:R-:W-:Y:S01]  /*0da0*/  IMAD.MOV.U32 R23, RZ, RZ, R28 ;  /* 0x000000ffff177224 */ /* 0x000fe200078e001c */
[----:B------:R-:W-:Y:S02]  /*0db0*/  LOP3.LUT R5, R27, R10, RZ, 0xc0, !PT ;  /* 0x0000000a1b057212 */ /* 0x000fe400078ec0ff */
[----:B------:R-:W-:Y:S02]  /*0dc0*/  IADD3 R7, -R4, RZ, RZ ;  /* 0x000000ff04077210 */ /* 0x000fe40007ffe1ff */
[----:B------:R-:W-:Y:S01]  /*0dd0*/  SEL R3, R3, R30, !P1 ;  /* 0x0000001e03037207 */ /* 0x000fe20004800000 */
[----:B------:R-:W-:Y:S01]  /*0de0*/  IMAD R4, R0, R4, R5 ;  /* 0x0000000400047224 */ /* 0x000fe200078e0205 */
[----:B------:R-:W-:Y:S01]  /*0df0*/  LOP3.LUT R6, R13, R6, RZ, 0xc0, !PT ;  /* 0x000000060d067212 */ /* 0x000fe200078ec0ff */
[----:B--2---:R-:W-:-:S02]  /*0e00*/  IMAD R0, R7, R26, R24 ;  /* 0x0000001a07007224 */ /* 0x004fc400078e0218 */
[----:B---3--:R-:W-:Y:S02]  /*0e10*/  IMAD R3, R4, R25, R3 ;  /* 0x0000001904037224 */ /* 0x008fe400078e0203 */
[----:B------:R-:W-:Y:S02]  /*0e20*/  IMAD.MOV.U32 R5, RZ, RZ, 0x1 ;  /* 0x00000001ff057424 */ /* 0x000fe400078e00ff */
[----:B------:R-:W-:-:S03]  /*0e30*/  IMAD R4, R0, R15, R6 ;  /* 0x0000000f00047224 */ /* 0x000fc600078e0206 */
[----:B------:R-:W-:Y:S02]  /*0e40*/  PRMT R0, R5, 0x7610, R0 ;  /* 0x0000761005007816 */ /* 0x000fe40000000000 */
[----:B------:R-:W-:Y:S02]  /*0e50*/  SEL R154, R4, R3, !P1 ;  /* 0x00000003049a7207 */ /* 0x000fe40004800000 */
[----:B------:R-:W-:-:S07]  /*0e60*/  SEL R153, R3, R4, !P1 ;  /* 0x0000000403997207 */ /* 0x000fce0004800000 */
.L_x_8:
[----:B------:R-:W-:-:S08]  /*0e70*/  NOP ;  /* 0x0000000000007918 */ /* 0x000fd00000000000 */
[----:B------:R-:W0:Y:S02]  /*0e80*/  USETMAXREG.TRY_ALLOC.CTAPOOL UP0, 0xe8 ;  /* 0x000000e8000079c8 */ /* 0x000e240008000600 */
[----:B0-----:R-:W-:-:S13]  /*0e90*/  PLOP3.LUT P0, PT, PT, PT, UP0, 0x80, 0x0 ;  /* 0x000000000000781c */ /* 0x001fda0003f0f008 */
[----:B------:R-:W-:Y:S05]  /*0ea0*/  @!P0 BRA `(.L_x_8) ;  /* 0xfffffffc00f08947 */ /* 0x000fea000383ffff */
[----:B------:R-:W-:Y:S01]  /*0eb0*/  ULDC.64 UR4, c[0x0][0x598] ;  /* 0x0001660000047ab9 */ /* 0x000fe20000000a00 */
[----:B------:R-:W-:Y:S01]  /*0ec0*/  ULDC.64 UR36, c[0x0][0x208] ;  /* 0x0000820000247ab9 */ /* 0x000fe20000000a00 */
[----:B------:R-:W-:-:S04]  /*0ed0*/  ISETP.NE.U32.AND P0, PT, RZ, UR4, PT ;  /* 0x00000004ff007c0c */ /* 0x000fc8000bf05070 */
[----:B------:R-:W-:-:S13]  /*0ee0*/  ISETP.NE.AND.EX P0, PT, RZ, UR5, PT, P0 ;  /* 0x00000005ff007c0c */ /* 0x000fda000bf05300 */
[----:B------:R-:W-:Y:S05]  /*0ef0*/  @!P0 BRA `(.L_x_11) ;  /* 0x00000000001c8947 */ /* 0x000fea0003800000 */
[----:B------:R-:W0:Y:S02]  /*0f00*/  LDC.64 R4, c[0x0][0x598] ;  /* 0x00016600ff047b82 */ /* 0x000e240000000a00 */
[----:B0-----:R-:W2:Y:S02]  /*0f10*/  LDG.E.64 R4, desc[UR36][R4.64] ;  /* 0x0000002404047981 */ /* 0x001ea4000c1e1b00 */
[----:B--2---:R-:W-:-:S04]  /*0f20*/  ISETP.NE.U32.AND P0, PT, R4, RZ, PT ;  /* 0x000000ff0400720c */ /* 0x004fc80003f05070 */
[----:B------:R-:W-:-:S13]  /*0f30*/  ISETP.NE.AND.EX P0, PT, R5, RZ, PT, P0 ;  /* 0x000000ff0500720c */ /* 0x000fda0003f05300 */
[----:B------:R-:W-:Y:S05]  /*0f40*/  @!P0 BRA `(.L_x_11) ;  /* 0x0000000000088947 */ /* 0x000fea0003800000 */
[----:B------:R0:W5:Y:S01]  /*0f50*/  LD.E R155, desc[UR36][R4.64] ;  /* 0x00000024049b7980 */ /* 0x000162000c101900 */
[----:B------:R-:W-:Y:S05]  /*0f60*/  BRA `(.L_x_12) ;  /* 0x0000000000247947 */ /* 0x000fea0003800000 */
.L_x_11:
[----:B------:R-:W-:Y:S02]  /*0f70*/  ULDC.64 UR4, c[0x0][0x588] ;  /* 0x0001620000047ab9 */ /* 0x000fe40000000a00 */
[----:B------:R-:W-:-:S04]  /*0f80*/  ISETP.NE.U32.AND P0, PT, RZ, UR4, PT ;  /* 0x00000004ff007c0c */ /* 0x000fc8000bf05070 */
[----:B------:R-:W-:-:S13]  /*0f90*/  ISETP.NE.AND.EX P0, PT, RZ, UR5, PT, P0 ;  /* 0x00000005ff007c0c */ /* 0x000fda000bf05300 */
[----:B------:R-:W-:Y:S05]  /*0fa0*/  @!P0 BRA `(.L_x_13) ;  /* 0x00000000000c8947 */ /* 0x000fea0003800000 */
[----:B------:R-:W0:Y:S02]  /*0fb0*/  LDC.64 R4, c[0x0][0x588] ;  /* 0x00016200ff047b82 */ /* 0x000e240000000a00 */
[----:B0-----:R1:W5:Y:S01]  /*0fc0*/  LDG.E R155, desc[UR36][R4.64] ;  /* 0x00000024049b7981 */ /* 0x001362000c1e1900 */
[----:B------:R-:W-:Y:S05]  /*0fd0*/  BRA `(.L_x_12) ;  /* 0x0000000000087947 */ /* 0x000fea0003800000 */
.L_x_13:
[----:B------:R-:W-:Y:S02]  /*0fe0*/  ULDC UR4, c[0x0][0x580] ;  /* 0x0001600000047ab9 */ /* 0x000fe40000000800 */
[----:B------:R-:W-:-:S07]  /*0ff0*/  IMAD.U32 R155, RZ, RZ, UR4 ;  /* 0x00000004ff9b7e24 */ /* 0x000fce000f8e00ff */
.L_x_12:
[----:B------:R-:W-:Y:S02]  /*1000*/  ULDC.64 UR4, c[0x0][0x5a0] ;  /* 0x0001680000047ab9 */ /* 0x000fe40000000a00 */
[----:B------:R-:W-:-:S04]  /*1010*/  ISETP.NE.U32.AND P0, PT, RZ, UR4, PT ;  /* 0x00000004ff007c0c */ /* 0x000fc8000bf05070 */
[----:B------:R-:W-:-:S13]  /*1020*/  ISETP.NE.AND.EX P0, PT, RZ, UR5, PT, P0 ;  /* 0x00000005ff007c0c */ /* 0x000fda000bf05300 */
[----:B------:R-:W-:Y:S05]  /*1030*/  @!P0 BRA `(.L_x_14) ;  /* 0x00000000001c8947 */ /* 0x000fea0003800000 */
[----:B01----:R-:W0:Y:S02]  /*1040*/  LDC.64 R4, c[0x0][0x5a0] ;  /* 0x00016800ff047b82 */ /* 0x003e240000000a00 */
[----:B0-----:R-:W2:Y:S02]  /*1050*/  LDG.E.64 R4, desc[UR36][R4.64] ;  /* 0x0000002404047981 */ /* 0x001ea4000c1e1b00 */
[----:B--2---:R-:W-:-:S04]  /*1060*/  ISETP.NE.U32.AND P0, PT, R4, RZ, PT ;  /* 0x000000ff0400720c */ /* 0x004fc80003f05070 */
[----:B------:R-:W-:-:S13]  /*1070*/  ISETP.NE.AND.EX P0, PT, R5, RZ, PT, P0 ;  /* 0x000000ff0500720c */ /* 0x000fda0003f05300 */
[----:B------:R-:W-:Y:S05]  /*1080*/  @!P0 BRA `(.L_x_14) ;  /* 0x0000000000088947 */ /* 0x000fea0003800000 */
[----:B------:R0:W5:Y:S01]  /*1090*/  LD.E R156, desc[UR36][R4.64] ;  /* 0x00000024049c7980 */ /* 0x000162000c101900 */
[----:B------:R-:W-:Y:S05]  /*10a0*/  BRA `(.L_x_15) ;  /* 0x0000000000247947 */ /* 0x000fea0003800000 */
.L_x_14:
[----:B------:R-:W-:Y:S02]  /*10b0*/  ULDC.64 UR4, c[0x0][0x590] ;  /* 0x0001640000047ab9 */ /* 0x000fe40000000a00 */
[----:B------:R-:W-:-:S04]  /*10c0*/  ISETP.NE.U32.AND P0, PT, RZ, UR4, PT ;  /* 0x00000004ff007c0c */ /* 0x000fc8000bf05070 */
[----:B------:R-:W-:-:S13]  /*10d0*/  ISETP.NE.AND.EX P0, PT, RZ, UR5, PT, P0 ;  /* 0x00000005ff007c0c */ /* 0x000fda000bf05300 */
[----:B------:R-:W-:Y:S05]  /*10e0*/  @!P0 BRA `(.L_x_16) ;  /* 0x00000000000c8947 */ /* 0x000fea0003800000 */
[----:B------:R-:W2:Y:S02]  /*10f0*/  LDC.64 R156, c[0x0][0x590] ;  /* 0x00016400ff9c7b82 */ /* 0x000ea40000000a00 */
[----:B--2---:R2:W5:Y:S01]  /*1100*/  LDG.E R156, desc[UR36][R156.64] ;  /* 0x000000249c9c7981 */ /* 0x004562000c1e1900 */
[----:B------:R-:W-:Y:S05]  /*1110*/  BRA `(.L_x_15) ;  /* 0x0000000000087947 */ /* 0x000fea0003800000 */
.L_x_16:
[----:B------:R-:W-:Y:S02]  /*1120*/  ULDC UR4, c[0x0][0x584] ;  /* 0x0001610000047ab9 */ /* 0x000fe40000000800 */
[----:B------:R-:W-:-:S07]  /*1130*/  IMAD.U32 R156, RZ, RZ, UR4 ;  /* 0x00000004ff9c7e24 */ /* 0x000fce000f8e00ff */
.L_x_15:
[----:B------:R-:W-:-:S13]  /*1140*/  LOP3.LUT P0, RZ, R0, 0xff, RZ, 0xc0, !PT ;  /* 0x000000ff00ff7812 */ /* 0x000fda000780c0ff */
[----:B------:R-:W-:Y:S05]  /*1150*/  @!P0 EXIT ;  /* 0x000000000000894d */ /* 0x000fea0003800000 */
[----:B------:R-:W-:Y:S01]  /*1160*/  ULDC UR4, c[0x0][0x28c] ;  /* 0x0000a30000047ab9 */ /* 0x000fe20000000800 */
[----:B------:R-:W-:Y:S01]  /*1170*/  LOP3.LUT R166, R19, 0x1, RZ, 0xfc, !PT ;  /* 0x0000000113a67812 */ /* 0x000fe200078efcff */
[----:B------:R-:W-:Y:S01]  /*1180*/  UIADD3 UR4, UR4, 0x7f, URZ ;  /* 0x0000007f04047890 */ /* 0x000fe2000fffe03f */
[----:B------:R-:W-:Y:S01]  /*1190*/  UMOV UR38, URZ ;  /* 0x0000003f00267c82 */ /* 0x000fe20008000000 */
[----:B------:R-:W-:Y:S02]  /*11a0*/  UMOV UR39, URZ ;  /* 0x0000003f00277c82 */ /* 0x000fe40008000000 */
[----:B------:R-:W-:-:S04]  /*11b0*/  USHF.R.S32.HI UR5, URZ, 0x1f, UR4 ;  /* 0x0000001f3f057899 */ /* 0x000fc80008011404 */
[----:B------:R-:W-:-:S04]  /*11c0*/  ULEA.HI UR5, UR5, UR4, URZ, 0x7 ;  /* 0x0000000405057291 */ /* 0x000fc8000f8f383f */
[----:B------:R-:W-:-:S12]  /*11d0*/  USHF.R.S32.HI UR40, URZ, 0x7, UR5 ;  /* 0x000000073f287899 */ /* 0x000fd80008011405 */
.L_x_288:
[----:B------:R-:W-:Y:S01]  /*11e0*/  LOP3.LUT R0, R18, 0x80, RZ, 0xc0, !PT ;  /* 0x0000008012007812 */ /* 0x000fe200078ec0ff */
[----:B---3--:R-:W3:Y:S01]  /*11f0*/  S2UR UR7, SR_CgaCtaId ;  /* 0x00000000000779c3 */ /* 0x008ee20000008800 */
[----:B------:R-:W-:Y:S02]  /*1200*/  UMOV UR6, 0x400 ;  /* 0x0000040000067882 */ /* 0x000fe40000000000 */
[----:B------:R-:W-:-:S06]  /*1210*/  SHF.R.U32.HI R0, RZ, 0x7, R0 ;  /* 0x00000007ff007819 */ /* 0x000fcc0000011600 */
[----:B----4-:R-:W4:Y:S01]  /*1220*/  SHFL.IDX PT, R0, R0, RZ, 0x1f ;  /* 0x00001fff00007589 */ /* 0x010f2200000e0000 */
[----:B---3--:R-:W-:Y:S01]  /*1230*/  ULEA UR6, UR7, UR6, 0x18 ;  /* 0x0000000607067291 */ /* 0x008fe2000f8ec03f */
[----:B----4-:R-:W-:-:S13]  /*1240*/  R2UR UR4, R0 ;  /* 0x00000000000472ca */ /* 0x010fda00000e0000 */
[----:B------:R-:W-:-:S04]  /*1250*/  ULEA.HI UR5, UR4, UR4, URZ, 0x1 ;  /* 0x0000000404057291 */ /* 0x000fc8000f8f083f */
[----:B------:R-:W-:-:S04]  /*1260*/  ULOP3.LUT UR5, UR5, 0x7fffe, URZ, 0xc0, !UPT ;  /* 0x0007fffe05057892 */ /* 0x000fc8000f8ec03f */
[----:B------:R-:W-:-:S03]  /*1270*/  UIADD3 UR5, UR4, -UR5, URZ ;  /* 0x8000000504057290 */ /* 0x000fc6000fffe03f */
[----:B------:R-:W-:Y:S01]  /*1280*/  ULDC UR4, c[0x0][0x28c] ;  /* 0x0000a30000047ab9 */ /* 0x000fe20000000800 */
[----:B------:R-:W-:Y:S01]  /*1290*/  ULEA UR5, UR5, UR6, 0xd ;  /* 0x0000000605057291 */ /* 0x000fe2000f8e683f */
[----:B------:R-:W-:-:S03]  /*12a0*/  ISETP.LT.AND P0, PT, RZ, UR4, PT ;  /* 0x00000004ff007c0c */ /* 0x000fc6000bf01270 */
[----:B------:R-:W-:-:S04]  /*12b0*/  UIADD3 UR5, UR5, 0x100, URZ ;  /* 0x0000010005057890 */ /* 0x000fc8000fffe03f */
[----:B------:R-:W-:-:S04]  /*12c0*/  USHF.R.U32.HI UR5, URZ, 0x4, UR5 ;  /* 0x000000043f057899 */ /* 0x000fc80008011605 */
[----:B------:R-:W-:Y:S02]  /*12d0*/  ULOP3.LUT UR41, UR5, 0x3fff, URZ, 0xc0, !UPT ;  /* 0x00003fff05297892 */ /* 0x000fe4000f8ec03f */
[----:B-12---:R-:W-:Y:S10]  /*12e0*/  @P0 BRA `(.L_x_17) ;  /* 0x0000000000400947 */ /* 0x006ff40003800000 */
[----:B------:R-:W-:Y:S01]  /*12f0*/  MOV R0, 0x0 ;  /* 0x0000000000007802 */ /* 0x000fe20000000f00 */
[----:B------:R-:W-:Y:S01]  /*1300*/  ULDC.64 UR4, c[0x4][0x68] ;  /* 0x01001a0000047ab9 */ /* 0x000fe20000000a00 */
[----:B------:R-:W-:Y:S01]  /*1310*/  ULDC.64 UR6, c[0x4][0x8] ;  /* 0x0100020000067ab9 */ /* 0x000fe20000000a00 */
[----:B01----:R-:W-:Y:S01]  /*1320*/  IMAD.U32 R4, RZ, RZ, UR4 ;  /* 0x00000004ff047e24 */ /* 0x003fe2000f8e00ff */
[----:B------:R0:W1:Y:S01]  /*1330*/  LDC.64 R14, c[0x4][R0] ;  /* 0x01000000000e7b82 */ /* 0x0000620000000a00 */
[----:B------:R-:W-:Y:S01]  /*1340*/  IMAD.U32 R5, RZ, RZ, UR5 ;  /* 0x00000005ff057e24 */ /* 0x000fe2000f8e00ff */
[----:B------:R-:W-:Y:S01]  /*1350*/  ULDC.64 UR4, c[0x4][0x70] ;  /* 0x01001c0000047ab9 */ /* 0x000fe20000000a00 */
[----:B------:R-:W-:Y:S01]  /*1360*/  IMAD.U32 R10, RZ, RZ, UR6 ;  /* 0x00000006ff0a7e24 */ /* 0x000fe2000f8e00ff */
[----:B------:R-:W-:Y:S01]  /*1370*/  MOV R12, 0x1 ;  /* 0x00000001000c7802 */ /* 0x000fe20000000f00 */
[----:B------:R-:W-:Y:S02]  /*1380*/  IMAD.U32 R6, RZ, RZ, UR4 ;  /* 0x00000004ff067e24 */ /* 0x000fe4000f8e00ff */
[----:B------:R-:W-:-:S02]  /*1390*/  IMAD.U32 R7, RZ, RZ, UR5 ;  /* 0x00000005ff077e24 */ /* 0x000fc4000f8e00ff */
[----:B------:R-:W-:Y:S02]  /*13a0*/  IMAD.U32 R11, RZ, RZ, UR7 ;  /* 0x00000007ff0b7e24 */ /* 0x000fe4000f8e00ff */
[----:B------:R-:W-:Y:S02]  /*13b0*/  IMAD.MOV.U32 R8, RZ, RZ, 0x1e1 ;  /* 0x000001e1ff087424 */ /* 0x000fe400078e00ff */
[----:B0-----:R-:W-:-:S07]  /*13c0*/  IMAD.MOV.U32 R13, RZ, RZ, RZ ;  /* 0x000000ffff0d7224 */ /* 0x001fce00078e00ff */
[----:B------:R-:W-:-:S07]  /*13d0*/  LEPC R20, `(.L_x_17) ;  /* 0x000000001014794e */ /* 0x000fce0000000000 */
[----:B-12--5:R-:W-:Y:S05]  /*13e0*/  CALL.ABS.NOINC R14 ;  /* 0x000000000e007343 */ /* 0x026fea0003c00000 */
.L_x_17:
[----:B------:R-:W-:-:S13]  /*13f0*/  ISETP.NE.AND P0, PT, R166, 0x3, PT ;  /* 0x00000003a600780c */ /* 0x000fda0003f05270 */
[----:B------:R-:W-:Y:S05]  /*1400*/  @!P0 BRA `(.L_x_18) ;  /* 0x0000000000048947 */ /* 0x000fea0003800000 */
[----:B------:R-:W-:Y:S01]  /*1410*/  BPT.TRAP 0x1 ;  /* 0x000000040000795c */ /* 0x000fe20000300000 */
.L_x_18:
[----:B------:R-:W3:Y:S01]  /*1420*/  S2UR UR5, SR_CgaCtaId ;  /* 0x00000000000579c3 */ /* 0x000ee20000008800 */
[----:B------:R-:W-:Y:S01]  /*1430*/  UMOV UR4, 0x400 ;  /* 0x0000040000047882 */ /* 0x000fe20000000000 */
[----:B------:R-:W-:Y:S02]  /*1440*/  IMAD.U32 R0, RZ, RZ, UR38 ;  /* 0x00000026ff007e24 */ /* 0x000fe4000f8e00ff */
[----:B------:R-:W-:-:S03]  /*1450*/  IMAD.U32 R3, RZ, RZ, UR39 ;  /* 0x00000027ff037e24 */ /* 0x000fc6000f8e00ff */
[----:B------:R-:W-:Y:S01]  /*1460*/  SHF.L.U32 R0, R0, 0x1f, RZ ;  /* 0x0000001f00007819 */ /* 0x000fe200000006ff */
[----:B---3--:R-:W-:-:S06]  /*1470*/  ULEA UR4, UR5, UR4, 0x18 ;  /* 0x0000000405047291 */ /* 0x008fcc000f8ec03f */
[----:B------:R-:W-:-:S04]  /*1480*/  IMAD.U32 R6, RZ, RZ, UR4 ;  /* 0x00000004ff067e24 */ /* 0x000fc8000f8e00ff */
[----:B------:R-:W-:-:S04]  /*1490*/  IMAD R3, R3, 0x8, R6 ;  /* 0x0000000803037824 */ /* 0x000fc800078e0206 */
[----:B------:R3:W4:Y:S01]  /*14a0*/  SYNCS.PHASECHK.TRANS64.TRYWAIT P1, [R3+URZ], R0 ;  /* 0x00000000030075a7 */ /* 0x000722000802017f */
[----:B------:R-:W-:Y:S05]  /*14b0*/  @!P0 BRA `(.L_x_19) ;  /* 0x0000000000048947 */ /* 0x000fea0003800000 */
[----:B------:R-:W-:Y:S01]  /*14c0*/  BPT.TRAP 0x1 ;  /* 0x000000040000795c */ /* 0x000fe20000300000 */
.L_x_19:
[----:B----4-:R-:W-:Y:S05]  /*14d0*/  @P1 BRA `(.L_x_20) ;  /* 0x0000000000081947 */ /* 0x010fea0003800000 */
[----:B------:R-:W4:Y:S02]  /*14e0*/  SYNCS.PHASECHK.TRANS64.TRYWAIT P1, [R3+URZ], R0 ;  /* 0x00000000030075a7 */ /* 0x000f24000802017f */
[----:B----4-:R-:W-:Y:S05]  /*14f0*/  @!P1 BRA `(.L_x_21) ;  /* 0x000000b4005c9947 */ /* 0x010fea0003800000 */
.L_x_20:
[----:B------:R-:W-:-:S04]  /*1500*/  UISETP.LT.AND UP0, UPT, UR40, 0x1, UPT ;  /* 0x000000012800788c */ /* 0x000fc8000bf01270 */
[----:B------:R-:W-:-:S06]  /*1510*/  USEL UR4, UR40, 0x1, UP0 ;  /* 0x0000000128047887 */ /* 0x000fcc0008000000 */
[----:B---34-:R-:W-:Y:S01]  /*1520*/  IMAD.U32 R0, RZ, RZ, UR4 ;  /* 0x00000004ff007e24 */ /* 0x018fe2000f8e00ff */
[----:B------:R-:W-:Y:S05]  /*1530*/  WARPSYNC.ALL ;  /* 0x0000000000007948 */ /* 0x000fea0003800000 */
[----:B------:R-:W-:-:S04]  /*1540*/  IADD3 R0, -R0, UR40, RZ ;  /* 0x0000002800007c10 */ /* 0x000fc8000fffe1ff */
[----:B------:R-:W-:Y:S02]  /*1550*/  ISETP.GE.AND P1, PT, R0, 0x1, PT ;  /* 0x000000010000780c */ /* 0x000fe40003f26270 */
[----:B------:R-:W-:Y:S01]  /*1560*/  R2UR UR4, R6 ;  /* 0x00000000060472ca */ /* 0x000fe200000e0000 */
[----:B------:R-:W-:Y:S01]  /*1570*/  WARPGROUP.ARRIVE ;  /* 0x00000000000079c5 */ /* 0x000fe20000000000 */
[----:B------:R-:W-:Y:S01]  /*1580*/  UMOV UR9, 0x40000040 ;  /* 0x4000004000097882 */ /* 0x000fe20000000000 */
[----:B------:R-:W-:Y:S01]  /*1590*/  UMOV UR11, 0x40000040 ;  /* 0x40000040000b7882 */ /* 0x000fe20000000000 */
[----:B------:R-:W-:Y:S01]  /*15a0*/  UMOV UR13, 0x40000040 ;  /* 0x40000040000d7882 */ /* 0x000fe20000000000 */
[----:B------:R-:W-:-:S08]  /*15b0*/  UMOV UR15, UR11 ;  /* 0x0000000b000f7c82 */ /* 0x000fd00008000000 */
[----:B------:R-:W-:-:S04]  /*15c0*/  UIADD3 UR4, UR4, 0x20100, URZ ;  /* 0x0002010004047890 */ /* 0x000fc8000fffe03f */
[----:B------:R-:W-:-:S04]  /*15d0*/  USHF.R.U32.HI UR4, URZ, 0x4, UR4 ;  /* 0x000000043f047899 */ /* 0x000fc80008011604 */
[----:B------:R-:W-:Y:S02]  /*15e0*/  ULOP3.LUT UR5, UR4, 0x3fff, URZ, 0xc0, !UPT ;  /* 0x00003fff04057892 */ /* 0x000fe4000f8ec03f */
[----:B------:R-:W-:Y:S02]  /*15f0*/  ULOP3.LUT UR4, UR41, 0x10000, URZ, 0xfc, !UPT ;  /* 0x0001000029047892 */ /* 0x000fe4000f8efc3f */
[----:B------:R-:W-:Y:S02]  /*1600*/  ULOP3.LUT UR5, UR5, 0x10000, URZ, 0xfc, !UPT ;  /* 0x0001000005057892 */ /* 0x000fe4000f8efc3f */
[----:B------:R-:W-:Y:S02]  /*1610*/  ULEA UR8, UR39, UR4, 0xc ;  /* 0x0000000427087291 */ /* 0x000fe4000f8e603f */
[----:B------:R-:W-:Y:S02]  /*1620*/  ULEA UR6, UR39, UR5, 0xb ;  /* 0x0000000527067291 */ /* 0x000fe4000f8e583f */
[----:B------:R-:W-:-:S05]  /*1630*/  UIADD3 UR12, UR8, 0x400, URZ ;  /* 0x00000400080c7890 */ /* 0x000fca000fffe03f */
[----:B------:R-:W-:Y:S02]  /*1640*/  UMOV UR10, UR6 ;  /* 0x00000006000a7c82 */ /* 0x000fe40008000000 */
[----:B------:R-:W-:Y:S01]  /*1650*/  HGMMA.64x128x16.F32.BF16 R88, gdesc[UR8], RZ, !UPT, gsb0 ;  /* 0x01e00000085879f0 */ /* 0x000fe2000c0018ff */
[----:B------:R-:W-:Y:S02]  /*1660*/  UMOV UR14, UR10 ;  /* 0x0000000a000e7c82 */ /* 0x000fe40008000000 */
[----:B------:R-:W-:Y:S02]  /*1670*/  WARPGROUP.DEPBAR.LE gsb0, 0x0 ;  /* 0x00008000000079c5 */ /* 0x000fe40000010000 */
[----:B------:R-:W-:-:S07]  /*1680*/  WARPGROUP.ARRIVE ;  /* 0x00000000000079c5 */ /* 0x000fce0000000000 */
[----:B------:R-:W-:Y:S01]  /*1690*/  HGMMA.64x128x16.F32.BF16 R24, gdesc[UR12], RZ, !UPT, gsb0 ;  /* 0x01e000000c1879f0 */ /* 0x000fe2000c0018ff */
[----:B------:R-:W-:Y:S02]  /*16a0*/  UIADD3 UR12, UR8, 0x2, URZ ;  /* 0x00000002080c7890 */ /* 0x000fe4000fffe03f */
[----:B------:R-:W-:Y:S01]  /*16b0*/  UIADD3 UR14, UR6, 0x2, URZ ;  /* 0x00000002060e7890 */ /* 0x000fe2000fffe03f */
[----:B------:R-:W-:Y:S01]  /*16c0*/  UMOV UR13, 0x40000040 ;  /* 0x40000040000d7882 */ /* 0x000fe20000000000 */
[----:B------:R-:W-:Y:S01]  /*16d0*/  UMOV UR15, 0x40000040 ;  /* 0x40000040000f7882 */ /* 0x000fe20000000000 */
[----:B------:R-:W-:Y:S02]  /*16e0*/  WARPGROUP.DEPBAR.LE gsb0, 0x0 ;  /* 0x00008000000079c5 */ /* 0x000fe40000010000 */
[----:B------:R-:W-:-:S06]  /*16f0*/  WARPGROUP.ARRIVE ;  /* 0x00000000000079c5 */ /* 0x000fcc0000000000 */
[----:B------:R-:W-:Y:S01]  /*1700*/  HGMMA.64x128x16.F32.BF16 R88, gdesc[UR12], R88, gsb0 ;  /* 0x01e000000c5879f0 */ /* 0x000fe20008001858 */
[----:B------:R-:W-:Y:S01]  /*1710*/  UIADD3 UR12, UR8, 0x402, URZ ;  /* 0x00000402080c7890 */ /* 0x000fe2000fffe03f */
[----:B------:R-:W-:Y:S01]  /*1720*/  UMOV UR13, 0x40000040 ;  /* 0x40000040000d7882 */ /* 0x000fe20000000000 */
[----:B------:R-:W-:Y:S02]  /*1730*/  WARPGROUP.DEPBAR.LE gsb0, 0x0 ;  /* 0x00008000000079c5 */ /* 0x000fe40000010000 */
[----:B------:R-:W-:-:S07]  /*1740*/  WARPGROUP.ARRIVE ;  /* 0x00000000000079c5 */ /* 0x000fce0000000000 */
[----:B------:R-:W-:Y:S01]  /*1750*/  HGMMA.64x128x16.F32.BF16 R24, gdesc[UR12], R24, gsb0 ;  /* 0x01e000000c1879f0 */ /* 0x000fe20008001818 */
        /* <DEDUP_REMOVED lines=71> */
[----:B------:R-:W-:Y:S03]  /*1bd0*/  HGMMA.64x128x16.F32.BF16 R24, gdesc[UR12], R24, gsb0 ;  /* 0x01e000000c1879f0 */ /* 0x000fe60008001818 */
[----:B------:R-:W-:Y:S02]  /*1be0*/  WARPGROUP.DEPBAR.LE gsb0, 0x0 ;  /* 0x00008000000079c5 */ /* 0x000fe40000010000 */
[----:B------:R-:W-:Y:S05]  /*1bf0*/  @!P1 BRA `(.L_x_22) ;  /* 0x0000000800349947 */ /* 0x000fea0003800000 */
[----:B------:R-:W-:Y:S02]  /*1c00*/  UIADD3 UR6, UR39, 0x1, URZ ;  /* 0x0000000127067890 */ /* 0x000fe4000fffe03f */
[----:B------:R-:W-:Y:S02]  /*1c10*/  IMAD.U32 R3, RZ, RZ, UR39 ;  /* 0x00000027ff037e24 */ /* 0x000fe4000f8e00ff */
[----:B------:R-:W-:-:S04]  /*1c20*/  UISETP.NE.AND UP0, UPT, UR6, 0x2, UPT ;  /* 0x000000020600788c */ /* 0x000fc8000bf05270 */
[----:B------:R-:W-:Y:S02]  /*1c30*/  USEL UR7, URZ, 0x1, UP0 ;  /* 0x000000013f077887 */ /* 0x000fe40008000000 */
[----:B------:R-:W-:Y:S02]  /*1c40*/  USEL UR6, UR6, URZ, UP0 ;  /* 0x0000003f06067287 */ /* 0x000fe40008000000 */
[----:B------:R-:W-:-:S06]  /*1c50*/  ULOP3.LUT UR7, UR38, UR7, URZ, 0x3c, !UPT ;  /* 0x0000000726077292 */ /* 0x000fcc000f8e3c3f */
[----:B------:R-:W-:-:S07]  /*1c60*/  IMAD.U32 R7, RZ, RZ, UR7 ;  /* 0x00000007ff077e24 */ /* 0x000fce000f8e00ff */
.L_x_29:
[----:B------:R-:W-:Y:S05]  /*1c70*/  @!P0 BRA `(.L_x_23) ;  /* 0x0000000000048947 */ /* 0x000fea0003800000 */
[----:B------:R-:W-:Y:S01]  /*1c80*/  BPT.TRAP 0x1 ;  /* 0x000000040000795c */ /* 0x000fe20000300000 */
.L_x_23:
[----:B------:R-:W3:Y:S01]  /*1c90*/  S2UR UR8, SR_CgaCtaId ;  /* 0x00000000000879c3 */ /* 0x000ee20000008800 */
[----:B------:R-:W-:Y:S01]  /*1ca0*/  UMOV UR7, 0x400 ;  /* 0x0000040000077882 */ /* 0x000fe20000000000 */
[----:B01----:R-:W-:Y:S01]  /*1cb0*/  IMAD.U32 R5, RZ, RZ, UR6 ;  /* 0x00000006ff057e24 */ /* 0x003fe2000f8e00ff */
[----:B------:R-:W-:Y:S01]  /*1cc0*/  SHF.L.U32 R4, R7, 0x1f, RZ ;  /* 0x0000001f07047819 */ /* 0x000fe200000006ff */
[----:B---3--:R-:W-:-:S06]  /*1cd0*/  ULEA UR7, UR8, UR7, 0x18 ;  /* 0x0000000708077291 */ /* 0x008fcc000f8ec03f */
[----:B------:R-:W-:-:S04]  /*1ce0*/  IMAD.U32 R6, RZ, RZ, UR7 ;  /* 0x00000007ff067e24 */ /* 0x000fc8000f8e00ff */
[----:B------:R-:W-:-:S04]  /*1cf0*/  IMAD R5, R5, 0x8, R6 ;  /* 0x0000000805057824 */ /* 0x000fc800078e0206 */
[----:B------:R0:W1:Y:S01]  /*1d00*/  SYNCS.PHASECHK.TRANS64.TRYWAIT P1, [R5+URZ], R4 ;  /* 0x00000004050075a7 */ /* 0x000062000802017f */
[----:B------:R-:W-:Y:S05]  /*1d10*/  @!P0 BRA `(.L_x_24) ;  /* 0x0000000000048947 */ /* 0x000fea0003800000 */
[----:B------:R-:W-:Y:S01]  /*1d20*/  BPT.TRAP 0x1 ;  /* 0x000000040000795c */ /* 0x000fe20000300000 */
.L_x_24:
[----:B-1----:R-:W-:Y:S05]  /*1d30*/  @P1 BRA `(.L_x_25) ;  /* 0x0000000000081947 */ /* 0x002fea0003800000 */
[----:B------:R-:W1:Y:S02]  /*1d40*/  SYNCS.PHASECHK.TRANS64.TRYWAIT P1, [R5+URZ], R4 ;  /* 0x00000004050075a7 */ /* 0x000e64000802017f */
[----:B-1----:R-:W-:Y:S05]  /*1d50*/  @!P1 BRA `(.L_x_26) ;  /* 0x000000ac00589947 */ /* 0x002fea0003800000 */
.L_x_25:
[----:B------:R-:W-:Y:S01]  /*1d60*/  ULEA UR10, UR6, UR4, 0xc ;  /* 0x00000004060a7291 */ /* 0x000fe2000f8e603f */
[----:B------:R-:W-:Y:S01]  /*1d70*/  WARPGROUP.ARRIVE ;  /* 0x00000000000079c5 */ /* 0x000fe20000000000 */
[----:B------:R-:W-:Y:S01]  /*1d80*/  ULEA UR8, UR6, UR5, 0xb ;  /* 0x0000000506087291 */ /* 0x000fe2000f8e583f */
[----:B------:R-:W-:Y:S01]  /*1d90*/  UMOV UR13, 0x40000040 ;  /* 0x40000040000d7882 */ /* 0x000fe20000000000 */
[----:B------:R-:W-:-:S03]  /*1da0*/  UMOV UR15, 0x40000040 ;  /* 0x40000040000f7882 */ /* 0x000fc60000000000 */
[----:B------:R-:W-:Y:S02]  /*1db0*/  UMOV UR12, UR10 ;  /* 0x0000000a000c7c82 */ /* 0x000fe40008000000 */
[----:B------:R-:W-:Y:S02]  /*1dc0*/  UMOV UR14, UR8 ;  /* 0x00000008000e7c82 */ /* 0x000fe40008000000 */
        /* <DEDUP_REMOVED lines=92> */
[----:B------:R-:W-:Y:S01]  /*2390*/  BPT.TRAP 0x1 ;  /* 0x000000040000795c */ /* 0x000fe20000300000 */
.L_x_27:
[----:B------:R-:W-:-:S13]  /*23a0*/  ISETP.NE.AND P1, PT, R22, RZ, PT ;  /* 0x000000ff1600720c */ /* 0x000fda0003f25270 */
[----:B01----:R-:W-:-:S05]  /*23b0*/  @P1 LEA R4, R3, R6, 0x3 ;  /* 0x0000000603041211 */ /* 0x003fca00078e18ff */
[----:B------:R-:W-:-:S05]  /*23c0*/  @P1 VIADD R5, R4, 0x10 ;  /* 0x0000001004051836 */ /* 0x000fca0000000000 */
[----:B------:R-:W-:-:S04]  /*23d0*/  @P1 PRMT R5, R152, 0x654, R5 ;  /* 0x0000065498051816 */ /* 0x000fc80000000005 */
[----:B------:R0:W-:Y:S01]  /*23e0*/  @P1 SYNCS.ARRIVE.TRANS64.RED.A1T0 RZ, [R5+URZ], RZ ;  /* 0x000000ff05ff19a7 */ /* 0x0001e2000810043f */
[----:B------:R-:W-:-:S13]  /*23f0*/  ISETP.GT.U32.AND P1, PT, R19, 0x1, PT ;  /* 0x000000011300780c */ /* 0x000fda0003f24070 */
[----:B0-----:R-:W-:Y:S05]  /*2400*/  @P1 BRA `(.L_x_28) ;  /* 0x0000000000041947 */ /* 0x001fea0003800000 */
[----:B------:R-:W-:Y:S01]  /*2410*/  BPT.TRAP 0x1 ;  /* 0x000000040000795c */ /* 0x000fe20000300000 */
.L_x_28:
[----:B------:R-:W-:Y:S01]  /*2420*/  UIADD3 UR6, UR6, 0x1, URZ ;  /* 0x0000000106067890 */ /* 0x000fe2000fffe03f */
[C---:B------:R-:W-:Y:S01]  /*2430*/  ISETP.GT.AND P2, PT, R0.reuse, 0x1, PT ;  /* 0x000000010000780c */ /* 0x040fe20003f44270 */
[----:B------:R-:W-:Y:S02]  /*2440*/  VIADD R3, R3, 0x1 ;  /* 0x0000000103037836 */ /* 0x000fe40000000000 */
[----:B------:R-:W-:Y:S01]  /*2450*/  UISETP.NE.AND UP0, UPT, UR6, 0x2, UPT ;  /* 0x000000020600788c */ /* 0x000fe2000bf05270 */
[----:B------:R-:W-:Y:S02]  /*2460*/  VIADD R0, R0, 0xffffffff ;  /* 0xffffffff00007836 */ /* 0x000fe40000000000 */
[C---:B------:R-:W-:Y:S01]  /*2470*/  ISETP.NE.AND P1, PT, R3.reuse, 0x2, PT ;  /* 0x000000020300780c */ /* 0x040fe20003f25270 */
[----:B------:R-:W-:Y:S02]  /*2480*/  USEL UR7, URZ, 0x1, UP0 ;  /* 0x000000013f077887 */ /* 0x000fe40008000000 */
[----:B------:R-:W-:Y:S01]  /*2490*/  USEL UR6, UR6, URZ, UP0 ;  /* 0x0000003f06067287 */ /* 0x000fe20008000000 */
[----:B------:R-:W-:-:S03]  /*24a0*/  SEL R3, R3, RZ, P1 ;  /* 0x000000ff03037207 */ /* 0x000fc60000800000 */
[----:B------:R-:W-:Y:S01]  /*24b0*/  LOP3.LUT R7, R7, UR7, RZ, 0x3c, !PT ;  /* 0x0000000707077c12 */ /* 0x000fe2000f8e3cff */
[----:B------:R-:W-:Y:S07]  /*24c0*/  @P2 BRA `(.L_x_29) ;  /* 0xfffffff400e82947 */ /* 0x000fee000383ffff */
.L_x_22:
[----:B------:R-:W3:Y:S02]  /*24d0*/  LDC R0, c[0x0][0x28c] ;  /* 0x0000a300ff007b82 */ /* 0x000ee40000000800 */
[----:B---3--:R-:W-:-:S13]  /*24e0*/  ISETP.GE.AND P1, PT, R0, 0x1, PT ;  /* 0x000000010000780c */ /* 0x008fda0003f26270 */
[----:B------:R-:W-:Y:S05]  /*24f0*/  @!P1 BRA `(.L_x_30) ;  /* 0x0000000000409947 */ /* 0x000fea0003800000 */
[----:B------:R-:W-:Y:S05]  /*2500*/  @!P0 BRA `(.L_x_31) ;  /* 0x0000000000048947 */ /* 0x000fea0003800000 */
[----:B------:R-:W-:Y:S01]  /*2510*/  BPT.TRAP 0x1 ;  /* 0x000000040000795c */ /* 0x000fe20000300000 */
.L_x_31:
[----:B------:R-:W-:Y:S01]  /*2520*/  ISETP.NE.AND P0, PT, R22, RZ, PT ;  /* 0x000000ff1600720c */ /* 0x000fe20003f05270 */
[----:B------:R-:W-:-:S12]  /*2530*/  UISETP.LT.AND UP1, UPT, UR40, 0x1, UPT ;  /* 0x000000012800788c */ /* 0x000fd8000bf21270 */
[----:B------:R-:W-:-:S05]  /*2540*/  VOTEU.ANY UP0, P0 ;  /* 0x00000000003f7886 */ /* 0x000fca0000000100 */
[----:B------:R-:W-:-:S04]  /*2550*/  @UP0 USEL UR4, UR40, 0x1, UP1 ;  /* 0x0000000128040887 */ /* 0x000fc80008800000 */
[----:B------:R-:W-:-:S06]  /*2560*/  @UP0 UIADD3 UR4, UR39, UR40, -UR4 ;  /* 0x0000002827040290 */ /* 0x000fcc000fffe804 */
[----:B------:R-:W-:-:S04]  /*2570*/  IMAD.U32 R0, RZ, RZ, UR4 ;  /* 0x00000004ff007e24 */ /* 0x000fc8000f8e00ff */
[----:B------:R-:W-:-:S05]  /*2580*/  @P0 IMAD.SHL.U32 R0, R0, 0x8, RZ ;  /* 0x0000000800000824 */ /* 0x000fca00078e00ff */
[----:B------:R-:W-:-:S04]  /*2590*/  @P0 LOP3.LUT R0, R0, 0x8, RZ, 0xc0, !PT ;  /* 0x0000000800000812 */ /* 0x000fc800078ec0ff */
[----:B------:R-:W-:-:S04]  /*25a0*/  @P0 IADD3 R3, R6, 0x10, R0 ;  /* 0x0000001006030810 */ /* 0x000fc80007ffe000 */
[----:B------:R-:W-:-:S04]  /*25b0*/  @P0 PRMT R3, R152, 0x654, R3 ;  /* 0x0000065498030816 */ /* 0x000fc80000000003 */
[----:B------:R3:W-:Y:S01]  /*25c0*/  @P0 SYNCS.ARRIVE.TRANS64.RED.A1T0 RZ, [R3+URZ], RZ ;  /* 0x000000ff03ff09a7 */ /* 0x0007e2000810043f */
[----:B------:R-:W-:-:S13]  /*25d0*/  ISETP.GT.U32.AND P0, PT, R19, 0x1, PT ;  /* 0x000000011300780c */ /* 0x000fda0003f04070 */
[----:B---3--:R-:W-:Y:S05]  /*25e0*/  @P0 BRA `(.L_x_30) ;  /* 0x0000000000040947 */ /* 0x008fea0003800000 */
[----:B------:R-:W-:Y:S01]  /*25f0*/  BPT.TRAP 0x1 ;  /* 0x000000040000795c */ /* 0x000fe20000300000 */
.L_x_30:
[----:B------:R-:W3:Y:S01]  /*2600*/  LDC R6, c[0x0][0x288] ;  /* 0x0000a200ff067b82 */ /* 0x000ee20000000800 */
[--C-:B------:R-:W-:Y:S01]  /*2610*/  SHF.R.U32.HI R0, RZ, 0x2, R18.reuse ;  /* 0x00000002ff007819 */ /* 0x100fe20000011612 */
[----:B------:R-:W-:Y:S01]  /*2620*/  UIADD3 UR39, UR40, UR39, URZ ;  /* 0x0000002728277290 */ /* 0x000fe2000fffe03f */
[----:B01----:R-:W-:Y:S01]  /*2630*/  SHF.R.U32.HI R5, RZ, 0x7, R18 ;  /* 0x00000007ff057819 */ /* 0x003fe20000011612 */
[----:B------:R-:W-:Y:S01]  /*2640*/  IMAD.SHL.U32 R13, R154, 0x80, RZ ;  /* 0x000000809a0d7824 */ /* 0x000fe200078e00ff */
[----:B------:R-:W-:Y:S01]  /*2650*/  LOP3.LUT R3, R0, 0x7, RZ, 0xc0, !PT ;  /* 0x0000000700037812 */ /* 0x000fe200078ec0ff */
[----:B------:R-:W-:Y:S01]  /*2660*/  USHF.R.U32.HI UR4, URZ, 0x1, UR39 ;  /* 0x000000013f047899 */ /* 0x000fe20008011627 */
[----:B------:R-:W-:Y:S01]  /*2670*/  LOP3.LUT R4, R18, 0x60, RZ, 0xc0, !PT ;  /* 0x0000006012047812 */ /* 0x000fe200078ec0ff */
[----:B------:R-:W-:Y:S01]  /*2680*/  ULDC UR8, c[0x0][0x284] ;  /* 0x0000a10000087ab9 */ /* 0x000fe20000000800 */
[----:B------:R-:W-:Y:S01]  /*2690*/  LOP3.LUT R0, R5, 0x1, RZ, 0xc0, !PT ;  /* 0x0000000105007812 */ /* 0x000fe200078ec0ff */
[----:B------:R-:W-:Y:S01]  /*26a0*/  ULOP3.LUT UR4, UR4, 0x1, URZ, 0xc0, !UPT ;  /* 0x0000000104047892 */ /* 0x000fe2000f8ec03f */
[----:B------:R-:W-:Y:S01]  /*26b0*/  SHF.R.U32.HI R10, RZ, 0x1, R4 ;  /* 0x00000001ff0a7819 */ /* 0x000fe20000011604 */
[----:B------:R-:W-:Y:S01]  /*26c0*/  UISETP.GT.U32.AND UP1, UPT, UR39, 0x1, UPT ;  /* 0x000000012700788c */ /* 0x000fe2000bf24070 */
[----:B------:R-:W-:Y:S01]  /*26d0*/  SHF.R.S32.HI R21, RZ, 0x1f, R23 ;  /* 0x0000001fff157819 */ /* 0x000fe20000011417 */
[----:B------:R-:W-:Y:S01]  /*26e0*/  IMAD.SHL.U32 R4, R0, 0x40, RZ ;  /* 0x0000004000047824 */ /* 0x000fe200078e00ff */
[--C-:B------:R-:W-:Y:S01]  /*26f0*/  IADD3 R5, RZ, -R10, -R3.reuse ;  /* 0x8000000aff057210 */ /* 0x100fe20007ffe803 */
[----:B------:R-:W-:Y:S01]  /*2700*/  UISETP.NE.U32.AND UP0, UPT, UR4, 0x1, UPT ;  /* 0x000000010400788c */ /* 0x000fe2000bf05070 */
[----:B------:R-:W-:Y:S01]  /*2710*/  IMAD.WIDE R8, R153, 0x100, RZ ;  /* 0x0000010099087825 */ /* 0x000fe200078e02ff */
[----:B------:R-:W-:Y:S01]  /*2720*/  ULDC.64 UR6, c[0x0][0x5d0] ;  /* 0x0001740000067ab9 */ /* 0x000fe20000000a00 */
[----:B--2---:R-:W-:Y:S01]  /*2730*/  LOP3.LUT R157, R4, 0x40, R3, 0xe2, !PT ;  /* 0x00000040049d7812 */ /* 0x004fe200078ee203 */
[----:B------:R-:W-:Y:S01]  /*2740*/  UISETP.LT.U32.AND UP1, UPT, UR40, 0x2, UP1 ;  /* 0x000000022800788c */ /* 0x000fe20008f21070 */
[----:B------:R-:W-:Y:S01]  /*2750*/  LOP3.LUT R3, R18, 0x3, RZ, 0xc0, !PT ;  /* 0x0000000312037812 */ /* 0x000fe200078ec0ff */
[----:B------:R-:W-:Y:S01]  /*2760*/  UISETP.GT.U32.AND UP0, UPT, UR40, 0x1, !UP0 ;  /* 0x000000012800788c */ /* 0x000fe2000c704070 */
[----:B------:R-:W-:Y:S01]  /*2770*/  IMAD R4, R21, UR6, RZ ;  /* 0x0000000615047c24 */ /* 0x000fe2000f8e02ff */
[----:B---3--:R-:W-:Y:S01]  /*2780*/  ISETP.GE.AND P0, PT, R13, R6, PT ;  /* 0x000000060d00720c */ /* 0x008fe20003f06270 */
[----:B------:R-:W-:Y:S01]  /*2790*/  IMAD R0, R0, -0x40, R5 ;  /* 0xffffffc000007824 */ /* 0x000fe200078e0205 */
[----:B------:R-:W-:Y:S01]  /*27a0*/  USEL UR5, URZ, 0x1, !UP1 ;  /* 0x000000013f057887 */ /* 0x000fe2000c800000 */
[----:B------:R-:W-:Y:S01]  /*27b0*/  IMAD R12, R3, -0x2, R6 ;  /* 0xfffffffe030c7824 */ /* 0x000fe200078e0206 */
[----:B------:R-:W-:Y:S01]  /*27c0*/  USEL UR4, URZ, 0x1, !UP0 ;  /* 0x000000013f047887 */ /* 0x000fe2000c000000 */
[----:B------:R-:W-:Y:S01]  /*27d0*/  IMAD.SHL.U32 R3, R153, 0x100, RZ ;  /* 0x0000010099037824 */ /* 0x000fe200078e00ff */
[----:B------:R-:W-:Y:S01]  /*27e0*/  ULOP3.LUT UR39, UR39, 0x1, URZ, 0xc0, !UPT ;  /* 0x0000000127277892 */ /* 0x000fe2000f8ec03f */
[----:B------:R-:W-:Y:S01]  /*27f0*/  IMAD.SHL.U32 R6, R18, 0x2, RZ ;  /* 0x0000000212067824 */ /* 0x000fe200078e00ff */
[----:B------:R-:W-:Y:S01]  /*2800*/  ULOP3.LUT UR38, UR4, UR38, UR5, 0x96, !UPT ;  /* 0x0000002604267292 */ /* 0x000fe2000f8e9605 */
[----:B------:R-:W-:Y:S01]  /*2810*/  IMAD R11, R23, UR7, R4 ;  /* 0x00000007170b7c24 */ /* 0x000fe2000f8e0204 */
[----:B------:R-:W-:-:S02]  /*2820*/  ISETP.GE.OR P0, PT, R3, UR8, P0 ;  /* 0x0000000803007c0c */ /* 0x000fc40008706670 */
[----:B------:R-:W-:Y:S02]  /*2830*/  LOP3.LUT R6, R13, 0x6, R6, 0xf8, !PT ;  /* 0x000000060d067812 */ /* 0x000fe400078ef806 */
[----:B------:R-:W-:Y:S01]  /*2840*/  IADD3 R3, -R3, UR8, R0 ;  /* 0x0000000803037c10 */ /* 0x000fe2000fffe100 */
[----:B------:R-:W-:Y:S01]  /*2850*/  IMAD.IADD R0, R12, 0x1, -R13 ;  /* 0x000000010c007824 */ /* 0x000fe200078e0a0d */
[----:B------:R-:W-:Y:S02]  /*2860*/  SHF.R.S32.HI R7, RZ, 0x1f, R6 ;  /* 0x0000001fff077819 */ /* 0x000fe40000011406 */
[----:B------:R-:W-:Y:S02]  /*2870*/  LOP3.LUT R157, R8, R157, R10, 0xfe, !PT ;  /* 0x0000009d089d7212 */ /* 0x000fe400078efe0a */
[----:B------:R-:W-:Y:S01]  /*2880*/  MOV R153, 0xffffffff ;  /* 0xffffffff00997802 */ /* 0x000fe20000000f00 */
[----:B------:R-:W-:-:S04]  /*2890*/  IMAD.WIDE.U32 R4, R23, UR6, R6 ;  /* 0x0000000617047c25 */ /* 0x000fc8000f8e0006 */
[----:B------:R-:W-:Y:S02]  /*28a0*/  IMAD.IADD R11, R5, 0x1, R11 ;  /* 0x00000001050b7824 */ /* 0x000fe400078e020b */
[----:B------:R-:W-:Y:S01]  /*28b0*/  IMAD.MOV.U32 R10, RZ, RZ, R4 ;  /* 0x000000ffff0a7224 */ /* 0x000fe200078e0004 */
[----:B------:R-:W-:Y:S06]  /*28c0*/  @P0 BRA `(.L_x_32) ;  /* 0x0000008400680947 */ /* 0x000fec0003800000 */
[----:B------:R-:W0:Y:S01]  /*28d0*/  LDC.64 R4, c[0x0][0x5c8] ;  /* 0x00017200ff047b82 */ /* 0x000e220000000a00 */
[----:B-----5:R-:W-:Y:S01]  /*28e0*/  FSETP.NEU.AND P0, PT, R156, RZ, PT ;  /* 0x000000ff9c00720b */ /* 0x020fe20003f0d000 */
[----:B------:R-:W-:Y:S01]  /*28f0*/  BSSY B0, `(.L_x_32) ;  /* 0x0000857000007945 */ /* 0x000fe20003800000 */
[----:B------:R-:W-:-:S04]  /*2900*/  ISETP.GT.AND P3, PT, R3, RZ, PT ;  /* 0x000000ff0300720c */ /* 0x000fc80003f64270 */
[----:B------:R-:W-:Y:S01]  /*2910*/  ISETP.GT.AND P1, PT, R0, RZ, P3 ;  /* 0x000000ff0000720c */ /* 0x000fe20001f24270 */
[-C--:B0-----:R-:W-:Y:S02]  /*2920*/  IMAD R12, R9, R4.reuse, RZ ;  /* 0x00000004090c7224 */ /* 0x081fe400078e02ff */
[----:B------:R-:W-:-:S04]  /*2930*/  IMAD.WIDE.U32 R168, R157, R4, R10 ;  /* 0x000000049da87225 */ /* 0x000fc800078e000a */
[----:B------:R-:W-:-:S04]  /*2940*/  IMAD R11, R157, R5, R12 ;  /* 0x000000059d0b7224 */ /* 0x000fc800078e020c */
[----:B------:R-:W-:Y:S01]  /*2950*/  IMAD.IADD R167, R169, 0x1, R11 ;  /* 0x00000001a9a77824 */ /* 0x000fe200078e020b */
[----:B------:R-:W-:Y:S06]  /*2960*/  @!P0 BRA `(.L_x_33) ;  /* 0x0000006000088947 */ /* 0x000fec0003800000 */
[----:B------:R-:W0:Y:S01]  /*2970*/  LDC.64 R12, c[0x0][0x5b8] ;  /* 0x00016e00ff0c7b82 */ /* 0x000e220000000a00 */
[----:B------:R-:W-:-:S07]  /*2980*/  ULDC.64 UR4, c[0x0][0x5c0] ;  /* 0x0001700000047ab9 */ /* 0x000fce0000000a00 */
[----:B------:R-:W1:Y:S08]  /*2990*/  LDC.64 R14, c[0x0][0x5b0] ;  /* 0x00016c00ff0e7b82 */ /* 0x000e700000000a00 */
[----:B------:R-:W2:Y:S01]  /*29a0*/  LDC.64 R10, c[0x0][0x5a8] ;  /* 0x00016a00ff0a7b82 */ /* 0x000ea20000000a00 */
[----:B0-----:R-:W-:-:S04]  /*29b0*/  IMAD R20, R21, R12, RZ ;  /* 0x0000000c15147224 */ /* 0x001fc800078e02ff */
[C---:B------:R-:W-:Y:S02]  /*29c0*/  IMAD R13, R23.reuse, R13, R20 ;  /* 0x0000000d170d7224 */ /* 0x040fe400078e0214 */
[----:B------:R-:W-:-:S04]  /*29d0*/  IMAD.WIDE.U32 R20, R23, R12, R6 ;  /* 0x0000000c17147225 */ /* 0x000fc800078e0006 */
[-C--:B-1----:R-:W-:Y:S02]  /*29e0*/  IMAD R154, R9, R14.reuse, RZ ;  /* 0x0000000e099a7224 */ /* 0x082fe400078e02ff */
[----:B------:R-:W-:Y:S02]  /*29f0*/  IMAD.IADD R159, R21, 0x1, R13 ;  /* 0x00000001159f7824 */ /* 0x000fe400078e020d */
[----:B------:R-:W-:Y:S02]  /*2a00*/  IMAD.MOV.U32 R158, RZ, RZ, R20 ;  /* 0x000000ffff9e7224 */ /* 0x000fe400078e0014 */
[C---:B------:R-:W-:Y:S02]  /*2a10*/  IMAD R169, R157.reuse, R15, R154 ;  /* 0x0000000f9da97224 */ /* 0x040fe400078e029a */
[----:B------:R-:W-:-:S04]  /*2a20*/  IMAD.WIDE.U32 R160, R157, R14, R158 ;  /* 0x0000000e9da07225 */ /* 0x000fc800078e009e */
[----:B------:R-:W-:Y:S01]  /*2a30*/  IMAD.IADD R154, R161, 0x1, R169 ;  /* 0x00000001a19a7824 */ /* 0x000fe200078e02a9 */
[----:B--2---:R-:W-:-:S04]  /*2a40*/  LEA R162, P0, R160, R10, 0x1 ;  /* 0x0000000aa0a27211 */ /* 0x004fc800078008ff */
[----:B------:R-:W-:-:S05]  /*2a50*/  LEA.HI.X R163, R160, R11, R154, 0x1, P0 ;  /* 0x0000000ba0a37211 */ /* 0x000fca00000f0c9a */
[----:B------:R-:W2:Y:S01]  /*2a60*/  @P1 LDG.E.LTC128B.U16 R154, desc[UR36][R162.64] ;  /* 0x00000024a29a1981 */ /* 0x000ea2000c1e1520 */
[----:B------:R-:W-:Y:S01]  /*2a70*/  IMAD.WIDE.U32 R164, R157, R14, R6 ;  /* 0x0000000e9da47225 */ /* 0x000fe200078e0006 */
[----:B------:R-:W-:Y:S01]  /*2a80*/  ISETP.GT.AND P2, PT, R0, 0x1, P3 ;  /* 0x000000010000780c */ /* 0x000fe20001f44270 */
[----:B------:R-:W-:Y:S01]  /*2a90*/  BSSY B1, `(.L_x_34) ;  /* 0x0000012000017945 */ /* 0x000fe20003800000 */
[----:B------:R-:W-:Y:S01]  /*2aa0*/  LEA R160, P0, R168, UR4, 0x1 ;  /* 0x00000004a8a07c11 */ /* 0x000fe2000f8008ff */
[----:B------:R-:W-:Y:S02]  /*2ab0*/  IMAD.IADD R165, R169, 0x1, R165 ;  /* 0x00000001a9a57824 */ /* 0x000fe400078e02a5 */
[----:B------:R-:W-:-:S04]  /*2ac0*/  IMAD.WIDE.U32 R164, R23, R12, R164 ;  /* 0x0000000c17a47225 */ /* 0x000fc800078e00a4 */
[----:B--2---:R-:W-:-:S04]  /*2ad0*/  IMAD.U32 R161, R154, 0x10000, RZ ;  /* 0x000100009aa17824 */ /* 0x004fc800078e00ff */
[----:B------:R-:W-:-:S04]  /*2ae0*/  FMUL R161, R161, R156 ;  /* 0x0000009ca1a17220 */ /* 0x000fc80000400000 */
[----:B------:R-:W-:Y:S01]  /*2af0*/  FFMA R161, R88, R155, R161 ;  /* 0x0000009b58a17223 */ /* 0x000fe200000000a1 */
[----:B------:R-:W-:-:S04]  /*2b00*/  IMAD.IADD R88, R13, 0x1, R165 ;  /* 0x000000010d587824 */ /* 0x000fc800078e02a5 */
[----:B------:R-:W-:Y:S02]  /*2b10*/  F2FP.BF16.F32.PACK_AB R163, RZ, R161 ;  /* 0x000000a1ffa3723e */ /* 0x000fe400000010ff */
[----:B------:R-:W-:Y:S02]  /*2b20*/  LEA.HI.X R161, R168, UR5, R167, 0x1, P0 ;  /* 0x00000005a8a17c11 */ /* 0x000fe400080f0ca7 */
[----:B------:R-:W-:Y:S02]  /*2b30*/  PRMT R165, R163, 0x7610, R165 ;  /* 0x00007610a3a57816 */ /* 0x000fe400000000a5 */
[----:B------:R-:W-:-:S03]  /*2b40*/  LEA R162, P0, R164, R10, 0x1 ;  /* 0x0000000aa4a27211 */ /* 0x000fc600078008ff */
[----:B------:R0:W-:Y:S01]  /*2b50*/  @P1 STG.E.U16 desc[UR36][R160.64], R165 ;  /* 0x000000a5a0001986 */ /* 0x0001e2000c101524 */
[----:B------:R-:W-:Y:S01]  /*2b60*/  LEA.HI.X R163, R164, R11, R88, 0x1, P0 ;  /* 0x0000000ba4a37211 */ /* 0x000fe200000f0c58 */
[C---:B------:R-:W-:Y:S01]  /*2b70*/  IMAD.SHL.U32 R164, R14.reuse, 0x8, RZ ;  /* 0x000000080ea47824 */ /* 0x040fe200078e00ff */
[----:B0-----:R-:W-:Y:S01]  /*2b80*/  SHF.L.U64.HI R165, R14, 0x3, R15 ;  /* 0x000000030ea57819 */ /* 0x001fe2000001020f */
[----:B------:R-:W-:Y:S06]  /*2b90*/  @!P2 BRA `(.L_x_35) ;  /* 0x000000000004a947 */ /* 0x000fec0003800000 */
[----:B------:R0:W5:Y:S02]  /*2ba0*/  LDG.E.LTC128B.U16 R154, desc[UR36][R162.64+0x2] ;  /* 0x00000224a29a7981 */ /* 0x000164000c1e1520 */
.L_x_35:
[----:B------:R-:W-:Y:S05]  /*2bb0*/  BSYNC B1 ;  /* 0x0000000000017941 */ /* 0x000fea0003800000 */
.L_x_34:
[----:B-----5:R-:W-:Y:S01]  /*2bc0*/  IMAD.U32 R167, R154, 0x10000, RZ ;  /* 0x000100009aa77824 */ /* 0x020fe200078e00ff */
[----:B------:R-:W-:Y:S01]  /*2bd0*/  ISETP.GT.AND P0, PT, R3, 0x8, PT ;  /* 0x000000080300780c */ /* 0x000fe20003f04270 */
[----:B------:R-:W-:-:S04]  /*2be0*/  IMAD.WIDE.U32 R172, R157, R14, R164 ;  /* 0x0000000e9dac7225 */ /* 0x000fc800078e00a4 */
[----:B------:R-:W-:Y:S01]  /*2bf0*/  FMUL R88, R167, R156 ;  /* 0x0000009ca7587220 */ /* 0x000fe20000400000 */
[----:B------:R-:W-:Y:S01]  /*2c00*/  ISETP.GT.AND P1, PT, R0, RZ, P0 ;  /* 0x000000ff0000720c */ /* 0x000fe20000724270 */
[----:B------:R-:W-:Y:S01]  /*2c10*/  IMAD.IADD R171, R169, 0x1, R173 ;  /* 0x00000001a9ab7824 */ /* 0x000fe200078e02ad */
[----:B------:R-:W-:Y:S01]  /*2c20*/  IADD3 R167, P4, R20, R172, RZ ;  /* 0x000000ac14a77210 */ /* 0x000fe20007f9e0ff */
[----:B------:R-:W-:-:S03]  /*2c30*/  FFMA R89, R89, R155, R88 ;  /* 0x0000009b59597223 */ /* 0x000fc60000000058 */
[----:B------:R-:W-:Y:S02]  /*2c40*/  IADD3.X R168, R171, R159, RZ, P4, !PT ;  /* 0x0000009faba87210 */ /* 0x000fe400027fe4ff */
[C---:B------:R-:W-:Y:S02]  /*2c50*/  LEA R88, P4, R167.reuse, R10, 0x1 ;  /* 0x0000000aa7587211 */ /* 0x040fe400078808ff */
[----:B------:R-:W-:Y:S02]  /*2c60*/  F2FP.BF16.F32.PACK_AB R169, RZ, R89 ;  /* 0x00000059ffa9723e */ /* 0x000fe400000010ff */
[--C-:B------:R-:W-:Y:S02]  /*2c70*/  LEA.HI.X R89, R167, R11, R168.reuse, 0x1, P4 ;  /* 0x0000000ba7597211 */ /* 0x100fe400020f0ca8 */
[----:B------:R-:W-:-:S05]  /*2c80*/  PRMT R168, R169, 0x7610, R168 ;  /* 0x00007610a9a87816 */ /* 0x000fca00000000a8 */
[----:B------:R1:W-:Y:S04]  /*2c90*/  @P2 STG.E.U16 desc[UR36][R160.64+0x2], R168 ;  /* 0x000002a8a0002986 */ /* 0x0003e8000c101524 */
[----:B------:R2:W3:Y:S01]  /*2ca0*/  @P1 LDG.E.LTC128B.U16 R154, desc[UR36][R88.64] ;  /* 0x00000024589a1981 */ /* 0x0004e2000c1e1520 */
[----:B------:R-:W-:Y:S01]  /*2cb0*/  IMAD.SHL.U32 R167, R4, 0x10, RZ ;  /* 0x0000001004a77824 */ /* 0x000fe200078e00ff */
[----:B------:R-:W-:Y:S01]  /*2cc0*/  IADD3 R172, P2, R6, R172, RZ ;  /* 0x000000ac06ac7210 */ /* 0x000fe20007f5e0ff */
[----:B------:R-:W-:Y:S03]  /*2cd0*/  BSSY B1, `(.L_x_36) ;  /* 0x0000011000017945 */ /* 0x000fe60003800000 */
[----:B------:R-:W-:Y:S01]  /*2ce0*/  IADD3 R170, P4, R167, R160, RZ ;  /* 0x000000a0a7aa7210 */ /* 0x000fe20007f9e0ff */
[----:B------:R-:W-:Y:S01]  /*2cf0*/  IMAD.X R173, R7, 0x1, R171, P2 ;  /* 0x0000000107ad7824 */ /* 0x000fe200010e06ab */
[----:B------:R-:W-:Y:S01]  /*2d00*/  ISETP.GT.AND P2, PT, R0, 0x1, P0 ;  /* 0x000000010000780c */ /* 0x000fe20000744270 */
[----:B------:R-:W-:-:S04]  /*2d10*/  IMAD.WIDE.U32 R172, R23, R12, R172 ;  /* 0x0000000c17ac7225 */ /* 0x000fc800078e00ac */
[----:B-1----:R-:W-:Y:S01]  /*2d20*/  IMAD.IADD R168, R13, 0x1, R173 ;  /* 0x000000010da87824 */ /* 0x002fe200078e02ad */
[----:B--2---:R-:W-:-:S04]  /*2d30*/  LEA R88, P5, R172, R10, 0x1 ;  /* 0x0000000aac587211 */ /* 0x004fc800078a08ff */
[----:B------:R-:W-:Y:S01]  /*2d40*/  LEA.HI.X R89, R172, R11, R168, 0x1, P5 ;  /* 0x0000000bac597211 */ /* 0x000fe200028f0ca8 */
[----:B---3--:R-:W-:-:S04]  /*2d50*/  IMAD.U32 R169, R154, 0x10000, RZ ;  /* 0x000100009aa97824 */ /* 0x008fc800078e00ff */
[----:B------:R-:W-:-:S04]  /*2d60*/  FMUL R169, R169, R156 ;  /* 0x0000009ca9a97220 */ /* 0x000fc80000400000 */
[----:B------:R-:W-:Y:S01]  /*2d70*/  FFMA R90, R90, R155, R169 ;  /* 0x0000009b5a5a7223 */ /* 0x000fe200000000a9 */
[----:B------:R-:W-:-:S04]  /*2d80*/  SHF.L.U64.HI R169, R4, 0x4, R5 ;  /* 0x0000000404a97819 */ /* 0x000fc80000010205 */
[----:B------:R-:W-:Y:S01]  /*2d90*/  F2FP.BF16.F32.PACK_AB R90, RZ, R90 ;  /* 0x0000005aff5a723e */ /* 0x000fe200000010ff */
[----:B------:R-:W-:-:S05]  /*2da0*/  IMAD.X R171, R169, 0x1, R161, P4 ;  /* 0x00000001a9ab7824 */ /* 0x000fca00020e06a1 */
[----:B------:R1:W-:Y:S01]  /*2db0*/  @P1 STG.E.U16 desc[UR36][R170.64], R90 ;  /* 0x0000005aaa001986 */ /* 0x0003e2000c101524 */
[----:B------:R-:W-:Y:S05]  /*2dc0*/  @!P2 BRA `(.L_x_37) ;  /* 0x000000000004a947 */ /* 0x000fea0003800000 */
[----:B------:R2:W5:Y:S02]  /*2dd0*/  LDG.E.LTC128B.U16 R154, desc[UR36][R88.64+0x2] ;  /* 0x00000224589a7981 */ /* 0x000564000c1e1520 */
.L_x_37:
[----:B------:R-:W-:Y:S05]  /*2de0*/  BSYNC B1 ;  /* 0x0000000000017941 */ /* 0x000fea0003800000 */
.L_x_36:
[----:B-----5:R-:W-:Y:S01]  /*2df0*/  IMAD.U32 R173, R154, 0x10000, RZ ;  /* 0x000100009aad7824 */ /* 0x020fe200078e00ff */
[----:B------:R-:W-:Y:S01]  /*2e00*/  ISETP.GT.AND P1, PT, R0, 0x8, P3 ;  /* 0x000000080000780c */ /* 0x000fe20001f24270 */
[----:B------:R-:W-:Y:S02]  /*2e10*/  BSSY B1, `(.L_x_38) ;  /* 0x000000a000017945 */ /* 0x000fe40003800000 */
[----:B-1----:R-:W-:-:S04]  /*2e20*/  FMUL R90, R173, R156 ;  /* 0x0000009cad5a7220 */ /* 0x002fc80000400000 */
[----:B------:R-:W-:Y:S01]  /*2e30*/  FFMA R90, R91, R155, R90 ;  /* 0x0000009b5b5a7223 */ /* 0x000fe2000000005a */
[----:B------:R-:W-:-:S04]  /*2e40*/  @P2 IMAD.MOV.U32 R91, RZ, RZ, R171 ;  /* 0x000000ffff5b2224 */ /* 0x000fc800078e00ab */
[----:B------:R-:W-:-:S04]  /*2e50*/  F2FP.BF16.F32.PACK_AB R90, RZ, R90 ;  /* 0x0000005aff5a723e */ /* 0x000fc800000010ff */
[----:B------:R-:W-:Y:S01]  /*2e60*/  PRMT R168, R90, 0x7610, R168 ;  /* 0x000076105aa87816 */ /* 0x000fe200000000a8 */
[----:B------:R-:W-:-:S05]  /*2e70*/  @P2 IMAD.MOV.U32 R90, RZ, RZ, R170 ;  /* 0x000000ffff5a2224 */ /* 0x000fca00078e00aa */
[----:B------:R1:W-:Y:S01]  /*2e80*/  @P2 STG.E.U16 desc[UR36][R90.64+0x2], R168 ;  /* 0x000002a85a002986 */ /* 0x0003e2000c101524 */
[----:B------:R-:W-:Y:S05]  /*2e90*/  @!P1 BRA `(.L_x_39) ;  /* 0x0000000000049947 */ /* 0x000fea0003800000 */
[----:B------:R3:W5:Y:S02]  /*2ea0*/  LDG.E.LTC128B.U16 R154, desc[UR36][R162.64+0x10] ;  /* 0x00001024a29a7981 */ /* 0x000764000c1e1520 */
.L_x_39:
[----:B------:R-:W-:Y:S05]  /*2eb0*/  BSYNC B1 ;  /* 0x0000000000017941 */ /* 0x000fea0003800000 */
.L_x_38:
[----:B-1---5:R-:W-:Y:S01]  /*2ec0*/  IMAD.U32 R91, R154, 0x10000, RZ ;  /* 0x000100009a5b7824 */ /* 0x022fe200078e00ff */
[----:B------:R-:W-:Y:S01]  /*2ed0*/  ISETP.GT.AND P2, PT, R0, 0x9, P3 ;  /* 0x000000090000780c */ /* 0x000fe20001f44270 */
[----:B------:R-:W-:Y:S01]  /*2ee0*/  @P1 IMAD.MOV.U32 R90, RZ, RZ, R160 ;  /* 0x000000ffff5a1224 */ /* 0x000fe200078e00a0 */
[----:B------:R-:W-:Y:S01]  /*2ef0*/  BSSY B1, `(.L_x_40) ;  /* 0x0000009000017945 */ /* 0x000fe20003800000 */
[----:B------:R-:W-:-:S04]  /*2f00*/  FMUL R91, R91, R156 ;  /* 0x0000009c5b5b7220 */ /* 0x000fc80000400000 */
[----:B------:R-:W-:-:S05]  /*2f10*/  FFMA R91, R92, R155, R91 ;  /* 0x0000009b5c5b7223 */ /* 0x000fca000000005b */
[----:B------:R-:W-:-:S04]  /*2f20*/  F2FP.BF16.F32.PACK_AB R91, RZ, R91 ;  /* 0x0000005bff5b723e */ /* 0x000fc800000010ff */
[----:B------:R-:W-:Y:S01]  /*2f30*/  PRMT R92, R91, 0x7610, R92 ;  /* 0x000076105b5c7816 */ /* 0x000fe2000000005c */
[----:B------:R-:W-:-:S05]  /*2f40*/  @P1 IMAD.MOV.U32 R91, RZ, RZ, R161 ;  /* 0x000000ffff5b1224 */ /* 0x000fca00078e00a1 */
[----:B------:R1:W-:Y:S01]  /*2f50*/  @P1 STG.E.U16 desc[UR36][R90.64+0x10], R92 ;  /* 0x0000105c5a001986 */ /* 0x0003e2000c101524 */
[----:B------:R-:W-:Y:S05]  /*2f60*/  @!P2 BRA `(.L_x_41) ;  /* 0x000000000004a947 */ /* 0x000fea0003800000 */
[----:B------:R4:W5:Y:S02]  /*2f70*/  LDG.E.LTC128B.U16 R154, desc[UR36][R162.64+0x12] ;  /* 0x00001224a29a7981 */ /* 0x000964000c1e1520 */
.L_x_41:
[----:B------:R-:W-:Y:S05]  /*2f80*/  BSYNC B1 ;  /* 0x0000000000017941 */ /* 0x000fea0003800000 */
.L_x_40:
[----:B-1---5:R-:W-:Y:S01]  /*2f90*/  SHF.L.U32 R91, R154, 0x10, RZ ;  /* 0x000000109a5b7819 */ /* 0x022fe200000006ff */
[----:B------:R-:W-:Y:S01]  /*2fa0*/  BSSY B1, `(.L_x_42) ;  /* 0x000000b000017945 */ /* 0x000fe20003800000 */
[----:B------:R-:W-:-:S03]  /*2fb0*/  ISETP.GT.AND P1, PT, R0, 0x8, P0 ;  /* 0x000000080000780c */ /* 0x000fc60000724270 */
[----:B------:R-:W-:Y:S01]  /*2fc0*/  FMUL R90, R91, R156 ;  /* 0x0000009c5b5a7220 */ /* 0x000fe20000400000 */
[----:B------:R-:W-:-:S03]  /*2fd0*/  @P2 IMAD.MOV.U32 R91, RZ, RZ, R161 ;  /* 0x000000ffff5b2224 */ /* 0x000fc600078e00a1 */
[----:B------:R-:W-:-:S05]  /*2fe0*/  FFMA R90, R93, R155, R90 ;  /* 0x0000009b5d5a7223 */ /* 0x000fca000000005a */
[----:B------:R-:W-:-:S04]  /*2ff0*/  F2FP.BF16.F32.PACK_AB R90, RZ, R90 ;  /* 0x0000005aff5a723e */ /* 0x000fc800000010ff */
[----:B------:R-:W-:Y:S01]  /*3000*/  PRMT R92, R90, 0x7610, R92 ;  /* 0x000076105a5c7816 */ /* 0x000fe2000000005c */
[----:B------:R-:W-:-:S05]  /*3010*/  @P2 IMAD.MOV.U32 R90, RZ, RZ, R160 ;  /* 0x000000ffff5a2224 */ /* 0x000fca00078e00a0 */
[----:B------:R1:W-:Y:S01]  /*3020*/  @P2 STG.E.U16 desc[UR36][R90.64+0x12], R92 ;  /* 0x0000125c5a002986 */ /* 0x0003e2000c101524 */
[----:B------:R-:W-:Y:S05]  /*3030*/  @!P1 BRA `(.L_x_43) ;  /* 0x0000000000049947 */ /* 0x000fea0003800000 */
[----:B------:R0:W5:Y:S02]  /*3040*/  LDG.E.LTC128B.U16 R154, desc[UR36][R88.64+0x10] ;  /* 0x00001024589a7981 */ /* 0x000164000c1e1520 */
.L_x_43:
[----:B------:R-:W-:Y:S05]  /*3050*/  BSYNC B1 ;  /* 0x0000000000017941 */ /* 0x000fea0003800000 */
.L_x_42:
        /* <DEDUP_REMOVED lines=12> */
.L_x_45:
[----:B------:R-:W-:Y:S05]  /*3120*/  BSYNC B1 ;  /* 0x0000000000017941 */ /* 0x000fea0003800000 */
.L_x_44:
[----:B-1---5:R-:W-:Y:S01]  /*3130*/  IMAD.U32 R91, R154, 0x10000, RZ ;  /* 0x000100009a5b7824 */ /* 0x022fe200078e00ff */
[----:B------:R-:W-:Y:S01]  /*3140*/  ISETP.GT.AND P1, PT, R0, 0x10, P3 ;  /* 0x000000100000780c */ /* 0x000fe20001f24270 */
[----:B------:R-:W-:Y:S02]  /*3150*/  BSSY B1, `(.L_x_46) ;  /* 0x000000a000017945 */ /* 0x000fe40003800000 */
        /* <DEDUP_REMOVED lines=9> */
.L_x_47:
[----:B------:R-:W-:Y:S05]  /*31f0*/  BSYNC B1 ;  /* 0x0000000000017941 */ /* 0x000fea0003800000 */
.L_x_46:
        /* <DEDUP_REMOVED lines=12> */
.L_x_49:
[----:B------:R-:W-:Y:S05]  /*32c0*/  BSYNC B1 ;  /* 0x0000000000017941 */ /* 0x000fea0003800000 */
.L_x_48:
        /* <DEDUP_REMOVED lines=12> */
.L_x_51:
[----:B------:R-:W-:Y:S05]  /*3390*/  BSYNC B1 ;  /* 0x0000000000017941 */ /* 0x000fea0003800000 */
.L_x_50:
        /* <DEDUP_REMOVED lines=12> */
.L_x_53:
[----:B------:R-:W-:Y:S05]  /*3460*/  BSYNC B1 ;  /* 0x0000000000017941 */ /* 0x000fea0003800000 */
.L_x_52:
        /* <DEDUP_REMOVED lines=12> */
.L_x_55:
[----:B------:R-:W-:Y:S05]  /*3530*/  BSYNC B1 ;  /* 0x0000000000017941 */ /* 0x000fea0003800000 */
.L_x_54:
        /* <DEDUP_REMOVED lines=12> */
.L_x_57:
[----:B------:R-:W-:Y:S05]  /*3600*/  BSYNC B1 ;  /* 0x0000000000017941 */ /* 0x000fea0003800000 */
.L_x_56:
        /* <DEDUP_REMOVED lines=12> */
.L_x_59:
[----:B------:R-:W-:Y:S05]  /*36d0*/  BSYNC B1 ;  /* 0x0000000000017941 */ /* 0x000fea0003800000 */
.L_x_58:
        /* <DEDUP_REMOVED lines=12> */
.L_x_61:
[----:B------:R-:W-:Y:S05]  /*37a0*/  BSYNC B1 ;  /* 0x0000000000017941 */ /* 0x000fea0003800000 */
.L_x_60:
        /* <DEDUP_REMOVED lines=12> */
.L_x_63:
[----:B------:R-:W-:Y:S05]  /*3870*/  BSYNC B1 ;  /* 0x0000000000017941 */ /* 0x000fea0003800000 */
.L_x_62:
        /* <DEDUP_REMOVED lines=12> */
.L_x_65:
[----:B------:R-:W-:Y:S05]  /*3940*/  BSYNC B1 ;  /* 0x0000000000017941 */ /* 0x000fea0003800000 */
.L_x_64:
        /* <DEDUP_REMOVED lines=12> */
.L_x_67:
[----:B------:R-:W-:Y:S05]  /*3a10*/  BSYNC B1 ;  /* 0x0000000000017941 */ /* 0x000fea0003800000 */
.L_x_66:
        /* <DEDUP_REMOVED lines=12> */
.L_x_69:
[----:B------:R-:W-:Y:S05]  /*3ae0*/  BSYNC B1 ;  /* 0x0000000000017941 */ /* 0x000fea0003800000 */
.L_x_68:
        /* <DEDUP_REMOVED lines=12> */
.L_x_71:
[----:B------:R-:W-:Y:S05]  /*3bb0*/  BSYNC B1 ;  /* 0x0000000000017941 */ /* 0x000fea0003800000 */
.L_x_70:
        /* <DEDUP_REMOVED lines=12> */
.L_x_73:
[----:B------:R-:W-:Y:S05]  /*3c80*/  BSYNC B1 ;  /* 0x0000000000017941 */ /* 0x000fea0003800000 */
.L_x_72:
        /* <DEDUP_REMOVED lines=12> */
.L_x_75:
[----:B------:R-:W-:Y:S05]  /*3d50*/  BSYNC B1 ;  /* 0x0000000000017941 */ /* 0x000fea0003800000 */
.L_x_74:
        /* <DEDUP_REMOVED lines=12> */
.L_x_77:
[----:B------:R-:W-:Y:S05]  /*3e20*/  BSYNC B1 ;  /* 0x0000000000017941 */ /* 0x000fea0003800000 */
.L_x_76:
        /* <DEDUP_REMOVED lines=12> */
.L_x_79:
[----:B------:R-:W-:Y:S05]  /*3ef0*/  BSYNC B1 ;  /* 0x0000000000017941 */ /* 0x000fea0003800000 */
.L_x_78:
[----:B-1---5:R-:W-:Y:S01]  /*3f00*/  IMAD.U32 R91, R154, 0x10000, RZ ;  /* 0x000100009a5b7824 */ /* 0x022fe200078e00ff */
[----:B------:R-:W-:Y:S01]  /*3f10*/  ISETP.GT.AND P2, PT, R0, 0x31, P3 ;  /* 0x000000310000780c */ /* 0x000fe20001f44270 */
[----:B------:R-:W-:Y:S01]  /*3f20*/  @P1 IMAD.MOV.U32 R90, RZ, RZ, R160 ;  /* 0x000000ffff5a1224 */ /* 0x000fe200078e00a0 */
[----:B------:R-:W-:Y:S01]  /*3f30*/  BSSY B1, `(.L_x_80) ;  /* 0x0000009000017945 */ /* 0x000fe20003800000 */
[----:B------:R-:W-:-:S04]  /*3f40*/  FMUL R91, R91, R156 ;  /* 0x0000009c5b5b7220 */ /* 0x000fc80000400000 */
[----:B------:R-:W-:-:S05]  /*3f50*/  FFMA R91, R112, R155, R91 ;  /* 0x0000009b705b7223 */ /* 0x000fca000000005b */
[----:B------:R-:W-:-:S04]  /*3f60*/  F2FP.BF16.F32.PACK_AB R91, RZ, R91 ;  /* 0x0000005bff5b723e */ /* 0x000fc800000010ff */
[----:B------:R-:W-:Y:S02]  /*3f70*/  PRMT R92, R91, 0x7610, R92 ;  /* 0x000076105b5c7816 */ /* 0x000fe4000000005c */
[----:B------:R-:W-:-:S05]  /*3f80*/  @P1 MOV R91, R161 ;  /* 0x000000a1005b1202 */ /* 0x000fca0000000f00 */
[----:B------:R1:W-:Y:S01]  /*3f90*/  @P1 STG.E.U16 desc[UR36][R90.64+0x60], R92 ;  /* 0x0000605c5a001986 */ /* 0x0003e2000c101524 */
[----:B------:R-:W-:Y:S05]  /*3fa0*/  @!P2 BRA `(.L_x_81) ;  /* 0x000000000004a947 */ /* 0x000fea0003800000 */
[----:B------:R0:W5:Y:S02]  /*3fb0*/  LDG.E.LTC128B.U16 R154, desc[UR36][R162.64+0x62] ;  /* 0x00006224a29a7981 */ /* 0x000164000c1e1520 */
.L_x_81:
[----:B------:R-:W-:Y:S05]  /*3fc0*/  BSYNC B1 ;  /* 0x0000000000017941 */ /* 0x000fea0003800000 */
.L_x_80:
        /* <DEDUP_REMOVED lines=12> */
.L_x_83:
[----:B------:R-:W-:Y:S05]  /*4090*/  BSYNC B1 ;  /* 0x0000000000017941 */ /* 0x000fea0003800000 */
.L_x_82:
        /* <DEDUP_REMOVED lines=12> */
.L_x_85:
[----:B------:R-:W-:Y:S05]  /*4160*/  BSYNC B1 ;  /* 0x0000000000017941 */ /* 0x000fea0003800000 */
.L_x_84:
        /* <DEDUP_REMOVED lines=12> */
.L_x_87:
[----:B------:R-:W-:Y:S05]  /*4230*/  BSYNC B1 ;  /* 0x0000000000017941 */ /* 0x000fea0003800000 */
.L_x_86:
[----:B-1---5:R-:W-:Y:S01]  /*4240*/  IMAD.U32 R91, R154, 0x10000, RZ ;  /* 0x000100009a5b7824 */ /* 0x022fe200078e00ff */
[----:B------:R-:W-:Y:S01]  /*4250*/  @P1 MOV R90, R160 ;  /* 0x000000a0005a1202 */ /* 0x000fe20000000f00 */
[----:B------:R-:W-:Y:S01]  /*4260*/  BSSY B1, `(.L_x_88) ;  /* 0x000000a000017945 */ /* 0x000fe20003800000 */
[----:B------:R-:W-:Y:S01]  /*4270*/  ISETP.GT.AND P2, PT, R0, 0x39, P3 ;  /* 0x000000390000780c */ /* 0x000fe20001f44270 */
        /* <DEDUP_REMOVED lines=8> */
.L_x_89:
[----:B------:R-:W-:Y:S05]  /*4300*/  BSYNC B1 ;  /* 0x0000000000017941 */ /* 0x000fea0003800000 */
.L_x_88:
        /* <DEDUP_REMOVED lines=12> */
.L_x_91:
[----:B------:R-:W-:Y:S05]  /*43d0*/  BSYNC B1 ;  /* 0x0000000000017941 */ /* 0x000fea0003800000 */
.L_x_90:
        /* <DEDUP_REMOVED lines=12> */
.L_x_93:
[----:B------:R-:W-:Y:S05]  /*44a0*/  BSYNC B1 ;  /* 0x0000000000017941 */ /* 0x000fea0003800000 */
.L_x_92:
        /* <DEDUP_REMOVED lines=12> */
.L_x_95:
[----:B------:R-:W-:Y:S05]  /*4570*/  BSYNC B1 ;  /* 0x0000000000017941 */ /* 0x000fea0003800000 */
.L_x_94:
[----:B-1---5:R-:W-:Y:S01]  /*4580*/  SHF.L.U32 R91, R154, 0x10, RZ ;  /* 0x000000109a5b7819 */ /* 0x022fe200000006ff */
[----:B------:R-:W-:Y:S01]  /*4590*/  @P1 IMAD.MOV.U32 R90, RZ, RZ, R160 ;  /* 0x000000ffff5a1224 */ /* 0x000fe200078e00a0 */
[----:B------:R-:W-:Y:S01]  /*45a0*/  ISETP.GT.AND P2, PT, R0, 0x41, P3 ;  /* 0x000000410000780c */ /* 0x000fe20001f44270 */
[----:B------:R-:W-:Y:S02]  /*45b0*/  BSSY B1, `(.L_x_96) ;  /* 0x0000009000017945 */ /* 0x000fe40003800000 */
        /* <DEDUP_REMOVED lines=8> */
.L_x_97:
[----:B------:R-:W-:Y:S05]  /*4640*/  BSYNC B1 ;  /* 0x0000000000017941 */ /* 0x000fea0003800000 */
.L_x_96:
        /* <DEDUP_REMOVED lines=12> */
.L_x_99:
[----:B------:R-:W-:Y:S05]  /*4710*/  BSYNC B1 ;  /* 0x0000000000017941 */ /* 0x000fea0003800000 */
.L_x_98:
        /* <DEDUP_REMOVED lines=12> */
.L_x_101:
[----:B------:R-:W-:Y:S05]  /*47e0*/  BSYNC B1 ;  /* 0x0000000000017941 */ /* 0x000fea0003800000 */
.L_x_100:
[----:B-1---5:R-:W-:Y:S01]  /*47f0*/  IMAD.U32 R91, R154, 0x10000, RZ ;  /* 0x000100009a5b7824 */ /* 0x022fe200078e00ff */
[----:B------:R-:W-:Y:S01]  /*4800*/  ISETP.GT.AND P1, PT, R0, 0x48, P3 ;  /* 0x000000480000780c */ /* 0x000fe20001f24270 */
[----:B------:R-:W-:Y:S02]  /*4810*/  BSSY B1, `(.L_x_102) ;  /* 0x000000a000017945 */ /* 0x000fe40003800000 */
[----:B------:R-:W-:Y:S01]  /*4820*/  FMUL R90, R91, R156 ;  /* 0x0000009c5b5a7220 */ /* 0x000fe20000400000 */
[----:B------:R-:W-:-:S03]  /*4830*/  @P2 MOV R91, R171 ;  /* 0x000000ab005b2202 */ /* 0x000fc60000000f00 */
[----:B------:R-:W-:-:S05]  /*4840*/  FFMA R90, R123, R155, R90 ;  /* 0x0000009b7b5a7223 */ /* 0x000fca000000005a */
[----:B------:R-:W-:-:S04]  /*4850*/  F2FP.BF16.F32.PACK_AB R90, RZ, R90 ;  /* 0x0000005aff5a723e */ /* 0x000fc800000010ff */
[----:B------:R-:W-:Y:S01]  /*4860*/  PRMT R92, R90, 0x7610, R92 ;  /* 0x000076105a5c7816 */ /* 0x000fe2000000005c */
[----:B------:R-:W-:-:S05]  /*4870*/  @P2 IMAD.MOV.U32 R90, RZ, RZ, R170 ;  /* 0x000000ffff5a2224 */ /* 0x000fca00078e00aa */
[----:B------:R1:W-:Y:S01]  /*4880*/  @P2 STG.E.U16 desc[UR36][R90.64+0x82], R92 ;  /* 0x0000825c5a002986 */ /* 0x0003e2000c101524 */
[----:B------:R-:W-:Y:S05]  /*4890*/  @!P1 BRA `(.L_x_103) ;  /* 0x0000000000049947 */ /* 0x000fea0003800000 */
[----:B------:R0:W5:Y:S02]  /*48a0*/  LDG.E.LTC128B.U16 R154, desc[UR36][R162.64+0x90] ;  /* 0x00009024a29a7981 */ /* 0x000164000c1e1520 */
.L_x_103:
[----:B------:R-:W-:Y:S05]  /*48b0*/  BSYNC B1 ;  /* 0x0000000000017941 */ /* 0x000fea0003800000 */
.L_x_102:
        /* <DEDUP_REMOVED lines=12> */
.L_x_105:
[----:B------:R-:W-:Y:S05]  /*4980*/  BSYNC B1 ;  /* 0x0000000000017941 */ /* 0x000fea0003800000 */
.L_x_104:
        /* <DEDUP_REMOVED lines=12> */
.L_x_107:
[----:B------:R-:W-:Y:S05]  /*4a50*/  BSYNC B1 ;  /* 0x0000000000017941 */ /* 0x000fea0003800000 */
.L_x_106:
        /* <DEDUP_REMOVED lines=12> */
.L_x_109:
[----:B------:R-:W-:Y:S05]  /*4b20*/  BSYNC B1 ;  /* 0x0000000000017941 */ /* 0x000fea0003800000 */
.L_x_108:
[----:B-1---5:R-:W-:Y:S01]  /*4b30*/  IMAD.U32 R91, R154, 0x10000, RZ ;  /* 0x000100009a5b7824 */ /* 0x022fe200078e00ff */
[----:B------:R-:W-:Y:S01]  /*4b40*/  ISETP.GT.AND P1, PT, R0, 0x50, P3 ;  /* 0x000000500000780c */ /* 0x000fe20001f24270 */
[----:B------:R-:W-:Y:S02]  /*4b50*/  BSSY B1, `(.L_x_110) ;  /* 0x000000a000017945 */ /* 0x000fe40003800000 */
[----:B------:R-:W-:Y:S01]  /*4b60*/  FMUL R90, R91, R156 ;  /* 0x0000009c5b5a7220 */ /* 0x000fe20000400000 */
[----:B------:R-:W-:-:S03]  /*4b70*/  @P2 IMAD.MOV.U32 R91, RZ, RZ, R171 ;  /* 0x000000ffff5b2224 */ /* 0x000fc600078e00ab */
[----:B------:R-:W-:-:S05]  /*4b80*/  FFMA R90, R127, R155, R90 ;  /* 0x0000009b7f5a7223 */ /* 0x000fca000000005a */
[----:B------:R-:W-:-:S04]  /*4b90*/  F2FP.BF16.F32.PACK_AB R90, RZ, R90 ;  /* 0x0000005aff5a723e */ /* 0x000fc800000010ff */
[----:B------:R-:W-:Y:S02]  /*4ba0*/  PRMT R92, R90, 0x7610, R92 ;  /* 0x000076105a5c7816 */ /* 0x000fe4000000005c */
[----:B------:R-:W-:-:S05]  /*4bb0*/  @P2 MOV R90, R170 ;  /* 0x000000aa005a2202 */ /* 0x000fca0000000f00 */
[----:B------:R1:W-:Y:S01]  /*4bc0*/  @P2 STG.E.U16 desc[UR36][R90.64+0x92], R92 ;  /* 0x0000925c5a002986 */ /* 0x0003e2000c101524 */
[----:B------:R-:W-:Y:S05]  /*4bd0*/  @!P1 BRA `(.L_x_111) ;  /* 0x0000000000049947 */ /* 0x000fea0003800000 */
[----:B------:R0:W5:Y:S02]  /*4be0*/  LDG.E.LTC128B.U16 R154, desc[UR36][R162.64+0xa0] ;  /* 0x0000a024a29a7981 */ /* 0x000164000c1e1520 */
.L_x_111:
[----:B------:R-:W-:Y:S05]  /*4bf0*/  BSYNC B1 ;  /* 0x0000000000017941 */ /* 0x000fea0003800000 */
.L_x_110:
        /* <DEDUP_REMOVED lines=12> */
.L_x_113:
[----:B------:R-:W-:Y:S05]  /*4cc0*/  BSYNC B1 ;  /* 0x0000000000017941 */ /* 0x000fea0003800000 */
.L_x_112:
        /* <DEDUP_REMOVED lines=12> */
.L_x_115:
[----:B------:R-:W-:Y:S05]  /*4d90*/  BSYNC B1 ;  /* 0x0000000000017941 */ /* 0x000fea0003800000 */
.L_x_114:
        /* <DEDUP_REMOVED lines=12> */
.L_x_117:
[----:B------:R-:W-:Y:S05]  /*4e60*/  BSYNC B1 ;  /* 0x0000000000017941 */ /* 0x000fea0003800000 */
.L_x_116:
        /* <DEDUP_REMOVED lines=12> */
.L_x_119:
[----:B------:R-:W-:Y:S05]  /*4f30*/  BSYNC B1 ;  /* 0x0000000000017941 */ /* 0x000fea0003800000 */
.L_x_118:
        /* <DEDUP_REMOVED lines=12> */
.L_x_121:
[----:B------:R-:W-:Y:S05]  /*5000*/  BSYNC B1 ;  /* 0x0000000000017941 */ /* 0x000fea0003800000 */
.L_x_120:
        /* <DEDUP_REMOVED lines=12> */
.L_x_123:
[----:B------:R-:W-:Y:S05]  /*50d0*/  BSYNC B1 ;  /* 0x0000000000017941 */ /* 0x000fea0003800000 */
.L_x_122:
        /* <DEDUP_REMOVED lines=12> */
.L_x_125:
[----:B------:R-:W-:Y:S05]  /*51a0*/  BSYNC B1 ;  /* 0x0000000000017941 */ /* 0x000fea0003800000 */
.L_x_124:
        /* <DEDUP_REMOVED lines=12> */
.L_x_127:
[----:B------:R-:W-:Y:S05]  /*5270*/  BSYNC B1 ;  /* 0x0000000000017941 */ /* 0x000fea0003800000 */
.L_x_126:
        /* <DEDUP_REMOVED lines=12> */
.L_x_129:
[----:B------:R-:W-:Y:S05]  /*5340*/  BSYNC B1 ;  /* 0x0000000000017941 */ /* 0x000fea0003800000 */
.L_x_128:
        /* <DEDUP_REMOVED lines=12> */
.L_x_131:
[----:B------:R-:W-:Y:S05]  /*5410*/  BSYNC B1 ;  /* 0x0000000000017941 */ /* 0x000fea0003800000 */
.L_x_130:
        /* <DEDUP_REMOVED lines=12> */
.L_x_133:
[----:B------:R-:W-:Y:S05]  /*54e0*/  BSYNC B1 ;  /* 0x0000000000017941 */ /* 0x000fea0003800000 */
.L_x_132:
        /* <DEDUP_REMOVED lines=12> */
.L_x_135:
[----:B------:R-:W-:Y:S05]  /*55b0*/  BSYNC B1 ;  /* 0x0000000000017941 */ /* 0x000fea0003800000 */
.L_x_134:
        /* <DEDUP_REMOVED lines=12> */
.L_x_137:
[----:B------:R-:W-:Y:S05]  /*5680*/  BSYNC B1 ;  /* 0x0000000000017941 */ /* 0x000fea0003800000 */
.L_x_136:
        /* <DEDUP_REMOVED lines=12> */
.L_x_139:
[----:B------:R-:W-:Y:S05]  /*5750*/  BSYNC B1 ;  /* 0x0000000000017941 */ /* 0x000fea0003800000 */
.L_x_138:
        /* <DEDUP_REMOVED lines=12> */
.L_x_141:
[----:B------:R-:W-:Y:S05]  /*5820*/  BSYNC B1 ;  /* 0x0000000000017941 */ /* 0x000fea0003800000 */
.L_x_140:
        /* <DEDUP_REMOVED lines=12> */
.L_x_143:
[----:B------:R-:W-:Y:S05]  /*58f0*/  BSYNC B1 ;  /* 0x0000000000017941 */ /* 0x000fea0003800000 */
.L_x_142:
        /* <DEDUP_REMOVED lines=12> */
.L_x_145:
[----:B------:R-:W-:Y:S05]  /*59c0*/  BSYNC B1 ;  /* 0x0000000000017941 */ /* 0x000fea0003800000 */
.L_x_144:
        /* <DEDUP_REMOVED lines=12> */
.L_x_147:
[----:B------:R-:W-:Y:S05]  /*5a90*/  BSYNC B1 ;  /* 0x0000000000017941 */ /* 0x000fea0003800000 */
.L_x_146:
        /* <DEDUP_REMOVED lines=12> */
.L_x_149:
[----:B------:R-:W-:Y:S05]  /*5b60*/  BSYNC B1 ;  /* 0x0000000000017941 */ /* 0x000fea0003800000 */
.L_x_148:
        /* <DEDUP_REMOVED lines=12> */
.L_x_151:
[----:B------:R-:W-:Y:S05]  /*5c30*/  BSYNC B1 ;  /* 0x0000000000017941 */ /* 0x000fea0003800000 */
.L_x_150:
        /* <DEDUP_REMOVED lines=12> */
.L_x_153:
[----:B------:R-:W-:Y:S05]  /*5d00*/  BSYNC B1 ;  /* 0x0000000000017941 */ /* 0x000fea0003800000 */
.L_x_152:
        /* <DEDUP_REMOVED lines=12> */
.L_x_155:
[----:B------:R-:W-:Y:S05]  /*5dd0*/  BSYNC B1 ;  /* 0x0000000000017941 */ /* 0x000fea0003800000 */
.L_x_154:
[----:B-1---5:R-:W-:Y:S01]  /*5de0*/  IMAD.U32 R91, R154, 0x10000, RZ ;  /* 0x000100009a5b7824 */ /* 0x022fe200078e00ff */
[----:B------:R-:W-:Y:S01]  /*5df0*/  ISETP.GT.AND P1, PT, R0, 0x79, P0 ;  /* 0x000000790000780c */ /* 0x000fe20000724270 */
[----:B------:R-:W-:Y:S01]  /*5e00*/  @P2 IMAD.MOV.U32 R8, RZ, RZ, R170 ;  /* 0x000000ffff082224 */ /* 0x000fe200078e00aa */
[----:B------:R-:W-:Y:S01]  /*5e10*/  IADD3 R157, P0, R157, 0x80, RZ ;  /* 0x000000809d9d7810 */ /* 0x000fe20007f1e0ff */
[----:B------:R-:W-:Y:S01]  /*5e20*/  FMUL R91, R91, R156 ;  /* 0x0000009c5b5b7220 */ /* 0x000fe20000400000 */
[----:B------:R-:W-:Y:S03]  /*5e30*/  BSSY B1, `(.L_x_156) ;  /* 0x0000009000017945 */ /* 0x000fe60003800000 */
[----:B------:R-:W-:-:S05]  /*5e40*/  FFMA R91, R150, R155, R91 ;  /* 0x0000009b965b7223 */ /* 0x000fca000000005b */
[----:B------:R-:W-:-:S04]  /*5e50*/  F2FP.BF16.F32.PACK_AB R91, RZ, R91 ;  /* 0x0000005bff5b723e */ /* 0x000fc800000010ff */
[----:B------:R-:W-:Y:S01]  /*5e60*/  PRMT R90, R91, 0x7610, R90 ;  /* 0x000076105b5a7816 */ /* 0x000fe2000000005a */
[----:B------:R-:W-:Y:S02]  /*5e70*/  IMAD.X R91, RZ, RZ, R9, P0 ;  /* 0x000000ffff5b7224 */ /* 0x000fe400000e0609 */
[----:B------:R-:W-:-:S05]  /*5e80*/  @P2 IMAD.MOV.U32 R9, RZ, RZ, R171 ;  /* 0x000000ffff092224 */ /* 0x000fca00078e00ab */
[----:B------:R1:W-:Y:S01]  /*5e90*/  @P2 STG.E.U16 desc[UR36][R8.64+0xf0], R90 ;  /* 0x0000f05a08002986 */ /* 0x0003e2000c101524 */
[----:B------:R-:W-:Y:S05]  /*5ea0*/  @!P1 BRA `(.L_x_157) ;  /* 0x0000000000049947 */ /* 0x000fea0003800000 */
[----:B------:R0:W5:Y:S02]  /*5eb0*/  LDG.E.LTC128B.U16 R154, desc[UR36][R88.64+0xf2] ;  /* 0x0000f224589a7981 */ /* 0x000164000c1e1520 */
.L_x_157:
[----:B------:R-:W-:Y:S05]  /*5ec0*/  BSYNC B1 ;  /* 0x0000000000017941 */ /* 0x000fea0003800000 */
.L_x_156:
[----:B-1---5:R-:W-:Y:S01]  /*5ed0*/  IMAD.U32 R9, R154, 0x10000, RZ ;  /* 0x000100009a097824 */ /* 0x022fe200078e00ff */
[----:B------:R-:W-:Y:S01]  /*5ee0*/  ISETP.GT.AND P0, PT, R3, 0x80, PT ;  /* 0x000000800300780c */ /* 0x000fe20003f04270 */
[----:B------:R-:W-:Y:S02]  /*5ef0*/  IMAD R8, R91, R14, RZ ;  /* 0x0000000e5b087224 */ /* 0x000fe400078e02ff */
[----:B0-2---:R-:W-:Y:S01]  /*5f00*/  FMUL R88, R9, R156 ;  /* 0x0000009c09587220 */ /* 0x005fe20000400000 */
[----:B------:R-:W-:Y:S01]  /*5f10*/  ISETP.GT.AND P3, PT, R0, RZ, P0 ;  /* 0x000000ff0000720c */ /* 0x000fe20000764270 */
[C---:B------:R-:W-:Y:S02]  /*5f20*/  IMAD R97, R157.reuse, R15, R8 ;  /* 0x0000000f9d617224 */ /* 0x040fe400078e0208 */
[----:B------:R-:W-:-:S04]  /*5f30*/  IMAD.WIDE.U32 R8, R157, R14, R158 ;  /* 0x0000000e9d087225 */ /* 0x000fc800078e009e */
[----:B------:R-:W-:Y:S01]  /*5f40*/  FFMA R151, R151, R155, R88 ;  /* 0x0000009b97977223 */ /* 0x000fe20000000058 */
[----:B------:R-:W-:Y:S01]  /*5f50*/  IMAD.IADD R9, R9, 0x1, R97 ;  /* 0x0000000109097824 */ /* 0x000fe200078e0261 */
[----:B------:R-:W-:-:S03]  /*5f60*/  LEA R88, P2, R8, R10, 0x1 ;  /* 0x0000000a08587211 */ /* 0x000fc600078408ff */
[----:B------:R-:W-:Y:S02]  /*5f70*/  F2FP.BF16.F32.PACK_AB R151, RZ, R151 ;  /* 0x00000097ff97723e */ /* 0x000fe400000010ff */
[----:B------:R-:W-:-:S03]  /*5f80*/  LEA.HI.X R89, R8, R11, R9, 0x1, P2 ;  /* 0x0000000b08597211 */ /* 0x000fc600010f0c09 */
[----:B------:R0:W-:Y:S04]  /*5f90*/  @P1 STG.E.U16 desc[UR36][R170.64+0xf2], R151 ;  /* 0x0000f297aa001986 */ /* 0x0001e8000c101524 */
[----:B------:R-:W2:Y:S01]  /*5fa0*/  @P3 LDG.E.LTC128B.U16 R154, desc[UR36][R88.64] ;  /* 0x00000024589a3981 */ /* 0x000ea2000c1e1520 */
[----:B------:R-:W-:Y:S01]  /*5fb0*/  IMAD.WIDE.U32 R8, R157, R14, R6 ;  /* 0x0000000e9d087225 */ /* 0x000fe200078e0006 */
[----:B------:R-:W-:Y:S01]  /*5fc0*/  SHF.L.U64.HI R95, R4, 0x8, R5 ;  /* 0x00000008045f7819 */ /* 0x000fe20000010205 */
[----:B------:R-:W-:Y:S01]  /*5fd0*/  BSSY B1, `(.L_x_158) ;  /* 0x0000011000017945 */ /* 0x000fe20003800000 */
[----:B------:R-:W-:Y:S01]  /*5fe0*/  ISETP.GT.AND P2, PT, R0, 0x1, P0 ;  /* 0x000000010000780c */ /* 0x000fe20000744270 */
[----:B------:R-:W-:Y:S02]  /*5ff0*/  IMAD.IADD R9, R97, 0x1, R9 ;  /* 0x0000000161097824 */ /* 0x000fe400078e0209 */
[----:B------:R-:W-:-:S02]  /*6000*/  IMAD.SHL.U32 R93, R4, 0x100, RZ ;  /* 0x00000100045d7824 */ /* 0x000fc400078e00ff */
[----:B------:R-:W-:-:S03]  /*6010*/  IMAD.WIDE.U32 R90, R23, R12, R8 ;  /* 0x0000000c175a7225 */ /* 0x000fc600078e0008 */
[----:B------:R-:W-:Y:S02]  /*6020*/  IADD3 R8, P1, R93, R160, RZ ;  /* 0x000000a05d087210 */ /* 0x000fe40007f3e0ff */
[----:B------:R-:W-:Y:S02]  /*6030*/  IADD3 R5, R13, R91, RZ ;  /* 0x0000005b0d057210 */ /* 0x000fe40007ffe0ff */
[----:B------:R-:W-:Y:S01]  /*6040*/  LEA R4, P4, R90, R10, 0x1 ;  /* 0x0000000a5a047211 */ /* 0x000fe200078808ff */
[----:B------:R-:W-:-:S03]  /*6050*/  IMAD.X R9, R95, 0x1, R161, P1 ;  /* 0x000000015f097824 */ /* 0x000fc600008e06a1 */
[----:B------:R-:W-:Y:S01]  /*6060*/  LEA.HI.X R5, R90, R11, R5, 0x1, P4 ;  /* 0x0000000b5a057211 */ /* 0x000fe200020f0c05 */
[----:B--2---:R-:W-:-:S04]  /*6070*/  IMAD.U32 R15, R154, 0x10000, RZ ;  /* 0x000100009a0f7824 */ /* 0x004fc800078e00ff */
[----:B------:R-:W-:-:S04]  /*6080*/  FMUL R15, R15, R156 ;  /* 0x0000009c0f0f7220 */ /* 0x000fc80000400000 */
[----:B------:R-:W-:-:S05]  /*6090*/  FFMA R15, R24, R155, R15 ;  /* 0x0000009b180f7223 */ /* 0x000fca000000000f */
[----:B------:R-:W-:-:S05]  /*60a0*/  F2FP.BF16.F32.PACK_AB R15, RZ, R15 ;  /* 0x0000000fff0f723e */ /* 0x000fca00000010ff */
[----:B------:R0:W-:Y:S01]  /*60b0*/  @P3 STG.E.U16 desc[UR36][R8.64], R15 ;  /* 0x0000000f08003986 */ /* 0x0001e2000c101524 */
[----:B------:R-:W-:Y:S05]  /*60c0*/  @!P2 BRA `(.L_x_159) ;  /* 0x000000000004a947 */ /* 0x000fea0003800000 */
[----:B------:R1:W5:Y:S02]  /*60d0*/  LDG.E.LTC128B.U16 R154, desc[UR36][R4.64+0x2] ;  /* 0x00000224049a7981 */ /* 0x000364000c1e1520 */
.L_x_159:
[----:B------:R-:W-:Y:S05]  /*60e0*/  BSYNC B1 ;  /* 0x0000000000017941 */ /* 0x000fea0003800000 */
.L_x_158:
[----:B0----5:R-:W-:Y:S01]  /*60f0*/  IMAD.U32 R15, R154, 0x10000, RZ ;  /* 0x000100009a0f7824 */ /* 0x021fe200078e00ff */
[----:B------:R-:W-:Y:S01]  /*6100*/  ISETP.GT.AND P1, PT, R3, 0x88, PT ;  /* 0x000000880300780c */ /* 0x000fe20003f24270 */
[----:B------:R-:W-:Y:S02]  /*6110*/  BSSY B1, `(.L_x_160) ;  /* 0x000000f000017945 */ /* 0x000fe40003800000 */
[----:B------:R-:W-:Y:S01]  /*6120*/  FMUL R24, R15, R156 ;  /* 0x0000009c0f187220 */ /* 0x000fe20000400000 */
[----:B------:R-:W-:Y:S01]  /*6130*/  IMAD.WIDE.U32 R14, R157, R14, R164 ;  /* 0x0000000e9d0e7225 */ /* 0x000fe200078e00a4 */
[----:B------:R-:W-:-:S03]  /*6140*/  ISETP.GT.AND P3, PT, R0, RZ, P1 ;  /* 0x000000ff0000720c */ /* 0x000fc60000f64270 */
[----:B------:R-:W-:Y:S01]  /*6150*/  FFMA R24, R25, R155, R24 ;  /* 0x0000009b19187223 */ /* 0x000fe20000000018 */
[----:B------:R-:W-:Y:S01]  /*6160*/  IMAD.IADD R97, R97, 0x1, R15 ;  /* 0x0000000161617824 */ /* 0x000fe200078e020f */
[-C--:B------:R-:W-:Y:S02]  /*6170*/  IADD3 R21, P5, R20, R14.reuse, RZ ;  /* 0x0000000e14157210 */ /* 0x080fe40007fbe0ff */
[----:B------:R-:W-:Y:S02]  /*6180*/  IADD3 R20, P4, R6, R14, RZ ;  /* 0x0000000e06147210 */ /* 0x000fe40007f9e0ff */
[----:B------:R-:W-:Y:S01]  /*6190*/  F2FP.BF16.F32.PACK_AB R24, RZ, R24 ;  /* 0x00000018ff18723e */ /* 0x000fe200000010ff */
[----:B------:R-:W-:Y:S01]  /*61a0*/  IMAD.X R158, R97, 0x1, R159, P5 ;  /* 0x00000001619e7824 */ /* 0x000fe200028e069f */
[----:B------:R-:W-:-:S03]  /*61b0*/  LEA R14, P5, R21, R10, 0x1 ;  /* 0x0000000a150e7211 */ /* 0x000fc600078a08ff */
[----:B------:R0:W-:Y:S01]  /*61c0*/  @P2 STG.E.U16 desc[UR36][R8.64+0x2], R24 ;  /* 0x0000021808002986 */ /* 0x0001e2000c101524 */
[----:B------:R-:W-:Y:S01]  /*61d0*/  LEA.HI.X R15, R21, R11, R158, 0x1, P5 ;  /* 0x0000000b150f7211 */ /* 0x000fe200028f0c9e */
[----:B------:R-:W-:Y:S08]  /*61e0*/  @!P3 BRA `(.L_x_161) ;  /* 0x000000000004b947 */ /* 0x000ff00003800000 */
[----:B------:R2:W5:Y:S02]  /*61f0*/  LDG.E.LTC128B.U16 R154, desc[UR36][R14.64] ;  /* 0x000000240e9a7981 */ /* 0x000564000c1e1520 */
.L_x_161:
[----:B------:R-:W-:Y:S05]  /*6200*/  BSYNC B1 ;  /* 0x0000000000017941 */ /* 0x000fea0003800000 */
.L_x_160:
[----:B-----5:R-:W-:Y:S01]  /*6210*/  IMAD.U32 R3, R154, 0x10000, RZ ;  /* 0x000100009a037824 */ /* 0x020fe200078e00ff */
[----:B------:R-:W-:Y:S01]  /*6220*/  ISETP.GT.AND P2, PT, R0, 0x1, P1 ;  /* 0x000000010000780c */ /* 0x000fe20000f44270 */
[----:B------:R-:W-:Y:S01]  /*6230*/  IMAD.X R21, R7, 0x1, R97, P4 ;  /* 0x0000000107157824 */ /* 0x000fe200020e0661 */
[----:B------:R-:W-:Y:S01]  /*6240*/  IADD3 R6, P4, R8, R167, RZ ;  /* 0x000000a708067210 */ /* 0x000fe20007f9e0ff */
[----:B------:R-:W-:Y:S01]  /*6250*/  FMUL R3, R3, R156 ;  /* 0x0000009c03037220 */ /* 0x000fe20000400000 */
[----:B------:R-:W-:Y:S01]  /*6260*/  BSSY B1, `(.L_x_162) ;  /* 0x000000b000017945 */ /* 0x000fe20003800000 */
[----:B--2---:R-:W-:-:S04]  /*6270*/  IMAD.WIDE.U32 R14, R23, R12, R20 ;  /* 0x0000000c170e7225 */ /* 0x004fc800078e0014 */
[----:B------:R-:W-:Y:S01]  /*6280*/  FFMA R3, R26, R155, R3 ;  /* 0x0000009b1a037223 */ /* 0x000fe20000000003 */
[----:B------:R-:W-:Y:S01]  /*6290*/  IMAD.X R7, R9, 0x1, R169, P4 ;  /* 0x0000000109077824 */ /* 0x000fe200020e06a9 */
[----:B------:R-:W-:Y:S01]  /*62a0*/  LEA R10, P5, R14, R10, 0x1 ;  /* 0x0000000a0e0a7211 */ /* 0x000fe200078a08ff */
[----:B------:R-:W-:Y:S02]  /*62b0*/  IMAD.IADD R13, R13, 0x1, R15 ;  /* 0x000000010d0d7824 */ /* 0x000fe400078e020f */
[----:B------:R-:W-:-:S03]  /*62c0*/  F2FP.BF16.F32.PACK_AB R3, RZ, R3 ;  /* 0x00000003ff03723e */ /* 0x000fc600000010ff */
[----:B------:R-:W-:Y:S02]  /*62d0*/  LEA.HI.X R11, R14, R11, R13, 0x1, P5 ;  /* 0x0000000b0e0b7211 */ /* 0x000fe400028f0c0d */
[----:B------:R2:W-:Y:S01]  /*62e0*/  @P3 STG.E.U16 desc[UR36][R6.64], R3 ;  /* 0x0000000306003986 */ /* 0x0005e2000c101524 */
[----:B------:R-:W-:Y:S05]  /*62f0*/  @!P2 BRA `(.L_x_163) ;  /* 0x000000000004a947 */ /* 0x000fea0003800000 */
[----:B------:R0:W5:Y:S02]  /*6300*/  LDG.E.LTC128B.U16 R154, desc[UR36][R10.64+0x2] ;  /* 0x000002240a9a7981 */ /* 0x000164000c1e1520 */
.L_x_163:
[----:B------:R-:W-:Y:S05]  /*6310*/  BSYNC B1 ;  /* 0x0000000000017941 */ /* 0x000fea0003800000 */
.L_x_162:
[----:B--2--5:R-:W-:Y:S01]  /*6320*/  IMAD.U32 R3, R154, 0x10000, RZ ;  /* 0x000100009a037824 */ /* 0x024fe200078e00ff */
[----:B------:R-:W-:Y:S01]  /*6330*/  ISETP.GT.AND P3, PT, R0, 0x8, P0 ;  /* 0x000000080000780c */ /* 0x000fe20000764270 */
[----:B------:R-:W-:Y:S02]  /*6340*/  BSSY B1, `(.L_x_164) ;  /* 0x0000007000017945 */ /* 0x000fe40003800000 */
[----:B------:R-:W-:-:S04]  /*6350*/  FMUL R12, R3, R156 ;  /* 0x0000009c030c7220 */ /* 0x000fc80000400000 */
[----:B------:R-:W-:-:S05]  /*6360*/  FFMA R12, R27, R155, R12 ;  /* 0x0000009b1b0c7223 */ /* 0x000fca000000000c */
[----:B------:R-:W-:-:S05]  /*6370*/  F2FP.BF16.F32.PACK_AB R12, RZ, R12 ;  /* 0x0000000cff0c723e */ /* 0x000fca00000010ff */
[----:B------:R2:W-:Y:S01]  /*6380*/  @P2 STG.E.U16 desc[UR36][R6.64+0x2], R12 ;  /* 0x0000020c06002986 */ /* 0x0005e2000c101524 */
[----:B------:R-:W-:Y:S05]  /*6390*/  @!P3 BRA `(.L_x_165) ;  /* 0x000000000004b947 */ /* 0x000fea0003800000 */
[----:B------:R0:W5:Y:S02]  /*63a0*/  LDG.E.LTC128B.U16 R154, desc[UR36][R4.64+0x10] ;  /* 0x00001024049a7981 */ /* 0x000164000c1e1520 */
.L_x_165:
[----:B------:R-:W-:Y:S05]  /*63b0*/  BSYNC B1 ;  /* 0x0000000000017941 */ /* 0x000fea0003800000 */
.L_x_164:
[----:B-----5:R-:W-:Y:S01]  /*63c0*/  IMAD.U32 R3, R154, 0x10000, RZ ;  /* 0x000100009a037824 */ /* 0x020fe200078e00ff */
[----:B--2---:R-:W-:Y:S01]  /*63d0*/  MOV R6, R8 ;  /* 0x0000000800067202 */ /* 0x004fe20000000f00 */
[----:B------:R-:W-:Y:S01]  /*63e0*/  IMAD.MOV.U32 R7, RZ, RZ, R9 ;  /* 0x000000ffff077224 */ /* 0x000fe200078e0009 */
[----:B------:R-:W-:Y:S01]  /*63f0*/  ISETP.GT.AND P2, PT, R0, 0x9, P0 ;  /* 0x000000090000780c */ /* 0x000fe20000744270 */
[----:B------:R-:W-:Y:S01]  /*6400*/  FMUL R3, R3, R156 ;  /* 0x0000009c03037220 */ /* 0x000fe20000400000 */
[----:B------:R-:W-:Y:S03]  /*6410*/  BSSY B1, `(.L_x_166) ;  /* 0x0000006000017945 */ /* 0x000fe60003800000 */
[----:B------:R-:W-:-:S05]  /*6420*/  FFMA R3, R28, R155, R3 ;  /* 0x0000009b1c037223 */ /* 0x000fca0000000003 */
[----:B------:R-:W-:-:S05]  /*6430*/  F2FP.BF16.F32.PACK_AB R3, RZ, R3 ;  /* 0x00000003ff03723e */ /* 0x000fca00000010ff */
[----:B------:R2:W-:Y:S01]  /*6440*/  @P3 STG.E.U16 desc[UR36][R6.64+0x10], R3 ;  /* 0x0000100306003986 */ /* 0x0005e2000c101524 */
[----:B------:R-:W-:Y:S05]  /*6450*/  @!P2 BRA `(.L_x_167) ;  /* 0x000000000004a947 */ /* 0x000fea0003800000 */
[----:B------:R0:W5:Y:S02]  /*6460*/  LDG.E.LTC128B.U16 R154, desc[UR36][R4.64+0x12] ;  /* 0x00001224049a7981 */ /* 0x000164000c1e1520 */
.L_x_167:
[----:B------:R-:W-:Y:S05]  /*6470*/  BSYNC B1 ;  /* 0x0000000000017941 */ /* 0x000fea0003800000 */
.L_x_166:
        /* <DEDUP_REMOVED lines=9> */
.L_x_169:
[----:B------:R-:W-:Y:S05]  /*6510*/  BSYNC B1 ;  /* 0x0000000000017941 */ /* 0x000fea0003800000 */
.L_x_168:
[----:B-----5:R-:W-:Y:S01]  /*6520*/  IMAD.U32 R3, R154, 0x10000, RZ ;  /* 0x000100009a037824 */ /* 0x020fe200078e00ff */
[----:B0-----:R-:W-:Y:S01]  /*6530*/  IADD3 R8, P3, R167, R8, RZ ;  /* 0x00000008a7087210 */ /* 0x001fe20007f7e0ff */
[----:B------:R-:W-:Y:S01]  /*6540*/  BSSY B1, `(.L_x_170) ;  /* 0x0000009000017945 */ /* 0x000fe20003800000 */
[----:B------:R-:W-:Y:S01]  /*6550*/  ISETP.GT.AND P2, PT, R0, 0x9, P1 ;  /* 0x000000090000780c */ /* 0x000fe20000f44270 */
[----:B------:R-:W-:Y:S02]  /*6560*/  FMUL R3, R3, R156 ;  /* 0x0000009c03037220 */ /* 0x000fe40000400000 */
[----:B------:R-:W-:Y:S02]  /*6570*/  IMAD.X R9, R169, 0x1, R9, P3 ;  /* 0x00000001a9097824 */ /* 0x000fe400018e0609 */
[----:B------:R-:W-:-:S05]  /*6580*/  FFMA R3, R30, R155, R3 ;  /* 0x0000009b1e037223 */ /* 0x000fca0000000003 */
[----:B------:R-:W-:-:S05]  /*6590*/  F2FP.BF16.F32.PACK_AB R3, RZ, R3 ;  /* 0x00000003ff03723e */ /* 0x000fca00000010ff */
[----:B------:R0:W-:Y:S01]  /*65a0*/  @P4 STG.E.U16 desc[UR36][R8.64+0x10], R3 ;  /* 0x0000100308004986 */ /* 0x0001e2000c101524 */
[----:B------:R-:W-:Y:S05]  /*65b0*/  @!P2 BRA `(.L_x_171) ;  /* 0x000000000004a947 */ /* 0x000fea0003800000 */
[----:B------:R0:W5:Y:S02]  /*65c0*/  LDG.E.LTC128B.U16 R154, desc[UR36][R10.64+0x12] ;  /* 0x000012240a9a7981 */ /* 0x000164000c1e1520 */
.L_x_171:
[----:B------:R-:W-:Y:S05]  /*65d0*/  BSYNC B1 ;  /* 0x0000000000017941 */ /* 0x000fea0003800000 */
.L_x_170:
[----:B0----5:R-:W-:Y:S01]  /*65e0*/  IMAD.U32 R3, R154, 0x10000, RZ ;  /* 0x000100009a037824 */ /* 0x021fe200078e00ff */
[----:B------:R-:W-:Y:S01]  /*65f0*/  ISETP.GT.AND P3, PT, R0, 0x10, P0 ;  /* 0x000000100000780c */ /* 0x000fe20000764270 */
[----:B------:R-:W-:Y:S02]  /*6600*/  BSSY B1, `(.L_x_172) ;  /* 0x0000009000017945 */ /* 0x000fe40003800000 */
[----:B------:R-:W-:-:S04]  /*6610*/  FMUL R8, R3, R156 ;  /* 0x0000009c03087220 */ /* 0x000fc80000400000 */
[----:B------:R-:W-:Y:S01]  /*6620*/  FFMA R31, R31, R155, R8 ;  /* 0x0000009b1f1f7223 */ /* 0x000fe20000000008 */
[----:B------:R-:W-:-:S04]  /*6630*/  IADD3 R8, P4, P5, R167, R160, R93 ;  /* 0x000000a0a7087210 */ /* 0x000fc80007d9e05d */
[----:B------:R-:W-:Y:S02]  /*6640*/  F2FP.BF16.F32.PACK_AB R31, RZ, R31 ;  /* 0x0000001fff1f723e */ /* 0x000fe400000010ff */
[----:B------:R-:W-:-:S05]  /*6650*/  IADD3.X R9, R169, R161, R95, P4, P5 ;  /* 0x000000a1a9097210 */ /* 0x000fca00027ea45f */
[----:B------:R0:W-:Y:S01]  /*6660*/  @P2 STG.E.U16 desc[UR36][R8.64+0x12], R31 ;  /* 0x0000121f08002986 */ /* 0x0001e2000c101524 */
[----:B------:R-:W-:Y:S05]  /*6670*/  @!P3 BRA `(.L_x_173) ;  /* 0x000000000004b947 */ /* 0x000fea0003800000 */
[----:B------:R0:W5:Y:S02]  /*6680*/  LDG.E.LTC128B.U16 R154, desc[UR36][R4.64+0x20] ;  /* 0x00002024049a7981 */ /* 0x000164000c1e1520 */
.L_x_173:
[----:B------:R-:W-:Y:S05]  /*6690*/  BSYNC B1 ;  /* 0x0000000000017941 */ /* 0x000fea0003800000 */
.L_x_172:
[----:B-----5:R-:W-:Y:S01]  /*66a0*/  IMAD.U32 R3, R154, 0x10000, RZ ;  /* 0x000100009a037824 */ /* 0x020fe200078e00ff */
        /* <DEDUP_REMOVED lines=8> */
.L_x_175:
[----:B------:R-:W-:Y:S05]  /*6730*/  BSYNC B1 ;  /* 0x0000000000017941 */ /* 0x000fea0003800000 */
.L_x_174:
[----:B0----5:R-:W-:Y:S01]  /*6740*/  IMAD.U32 R3, R154, 0x10000, RZ ;  /* 0x000100009a037824 */ /* 0x021fe200078e00ff */
[----:B------:R-:W-:Y:S01]  /*6750*/  ISETP.GT.AND P3, PT, R0, 0x10, P1 ;  /* 0x000000100000780c */ /* 0x000fe20000f64270 */
[----:B------:R-:W-:Y:S02]  /*6760*/  BSSY B1, `(.L_x_176) ;  /* 0x0000007000017945 */ /* 0x000fe40003800000 */
[----:B--2---:R-:W-:-:S04]  /*6770*/  FMUL R12, R3, R156 ;  /* 0x0000009c030c7220 */ /* 0x004fc80000400000 */
[----:B------:R-:W-:-:S05]  /*6780*/  FFMA R12, R33, R155, R12 ;  /* 0x0000009b210c7223 */ /* 0x000fca000000000c */
[----:B------:R-:W-:-:S05]  /*6790*/  F2FP.BF16.F32.PACK_AB R12, RZ, R12 ;  /* 0x0000000cff0c723e */ /* 0x000fca00000010ff */
[----:B------:R0:W-:Y:S01]  /*67a0*/  @P2 STG.E.U16 desc[UR36][R6.64+0x22], R12 ;  /* 0x0000220c06002986 */ /* 0x0001e2000c101524 */
[----:B------:R-:W-:Y:S05]  /*67b0*/  @!P3 BRA `(.L_x_177) ;  /* 0x000000000004b947 */ /* 0x000fea0003800000 */
[----:B------:R2:W5:Y:S02]  /*67c0*/  LDG.E.LTC128B.U16 R154, desc[UR36][R10.64+0x20] ;  /* 0x000020240a9a7981 */ /* 0x000564000c1e1520 */
.L_x_177:
[----:B------:R-:W-:Y:S05]  /*67d0*/  BSYNC B1 ;  /* 0x0000000000017941 */ /* 0x000fea0003800000 */
.L_x_176:
        /* <DEDUP_REMOVED lines=9> */
.L_x_179:
[----:B------:R-:W-:Y:S05]  /*6870*/  BSYNC B1 ;  /* 0x0000000000017941 */ /* 0x000fea0003800000 */
.L_x_178:
[----:B0----5:R-:W-:Y:S01]  /*6880*/  IMAD.U32 R3, R154, 0x10000, RZ ;  /* 0x000100009a037824 */ /* 0x021fe200078e00ff */
        /* <DEDUP_REMOVED lines=8> */
.L_x_181:
[----:B------:R-:W-:Y:S05]  /*6910*/  BSYNC B1 ;  /* 0x0000000000017941 */ /* 0x000fea0003800000 */
.L_x_180:
        /* <DEDUP_REMOVED lines=9> */
.L_x_183:
[----:B------:R-:W-:Y:S05]  /*69b0*/  BSYNC B1 ;  /* 0x0000000000017941 */ /* 0x000fea0003800000 */
.L_x_182:
[----:B0----5:R-:W-:Y:S01]  /*69c0*/  SHF.L.U32 R3, R154, 0x10, RZ ;  /* 0x000000109a037819 */ /* 0x021fe200000006ff */
[----:B------:R-:W-:Y:S01]  /*69d0*/  BSSY B1, `(.L_x_184) ;  /* 0x0000008000017945 */ /* 0x000fe20003800000 */
[----:B------:R-:W-:-:S03]  /*69e0*/  ISETP.GT.AND P3, PT, R0, 0x18, P1 ;  /* 0x000000180000780c */ /* 0x000fc60000f64270 */
[----:B------:R-:W-:-:S04]  /*69f0*/  FMUL R12, R3, R156 ;  /* 0x0000009c030c7220 */ /* 0x000fc80000400000 */
[----:B------:R-:W-:-:S05]  /*6a00*/  FFMA R12, R37, R155, R12 ;  /* 0x0000009b250c7223 */ /* 0x000fca000000000c */
[----:B------:R-:W-:-:S05]  /*6a10*/  F2FP.BF16.F32.PACK_AB R12, RZ, R12 ;  /* 0x0000000cff0c723e */ /* 0x000fca00000010ff */
[----:B------:R0:W-:Y:S01]  /*6a20*/  @P2 STG.E.U16 desc[UR36][R6.64+0x32], R12 ;  /* 0x0000320c06002986 */ /* 0x0001e2000c101524 */
[----:B------:R-:W-:Y:S05]  /*6a30*/  @!P3 BRA `(.L_x_185) ;  /* 0x000000000004b947 */ /* 0x000fea0003800000 */
[----:B------:R0:W5:Y:S02]  /*6a40*/  LDG.E.LTC128B.U16 R154, desc[UR36][R10.64+0x30] ;  /* 0x000030240a9a7981 */ /* 0x000164000c1e1520 */
.L_x_185:
[----:B------:R-:W-:Y:S05]  /*6a50*/  BSYNC B1 ;  /* 0x0000000000017941 */ /* 0x000fea0003800000 */
.L_x_184:
        /* <DEDUP_REMOVED lines=9> */
.L_x_187:
[----:B------:R-:W-:Y:S05]  /*6af0*/  BSYNC B1 ;  /* 0x0000000000017941 */ /* 0x000fea0003800000 */
.L_x_186:
        /* <DEDUP_REMOVED lines=9> */
.L_x_189:
[----:B------:R-:W-:Y:S05]  /*6b90*/  BSYNC B1 ;  /* 0x0000000000017941 */ /* 0x000fea0003800000 */
.L_x_188:
        /* <DEDUP_REMOVED lines=9> */
.L_x_191:
[----:B------:R-:W-:Y:S05]  /*6c30*/  BSYNC B1 ;  /* 0x0000000000017941 */ /* 0x000fea0003800000 */
.L_x_190:
        /* <DEDUP_REMOVED lines=9> */
.L_x_193:
[----:B------:R-:W-:Y:S05]  /*6cd0*/  BSYNC B1 ;  /* 0x0000000000017941 */ /* 0x000fea0003800000 */
.L_x_192:
        /* <DEDUP_REMOVED lines=9> */
.L_x_195:
[----:B------:R-:W-:Y:S05]  /*6d70*/  BSYNC B1 ;  /* 0x0000000000017941 */ /* 0x000fea0003800000 */
.L_x_194:
        /* <DEDUP_REMOVED lines=9> */
.L_x_197:
[----:B------:R-:W-:Y:S05]  /*6e10*/  BSYNC B1 ;  /* 0x0000000000017941 */ /* 0x000fea0003800000 */
.L_x_196:
        /* <DEDUP_REMOVED lines=9> */
.L_x_199:
[----:B------:R-:W-:Y:S05]  /*6eb0*/  BSYNC B1 ;  /* 0x0000000000017941 */ /* 0x000fea0003800000 */
.L_x_198:
        /* <DEDUP_REMOVED lines=9> */
.L_x_201:
[----:B------:R-:W-:Y:S05]  /*6f50*/  BSYNC B1 ;  /* 0x0000000000017941 */ /* 0x000fea0003800000 */
.L_x_200:
        /* <DEDUP_REMOVED lines=9> */
.L_x_203:
[----:B------:R-:W-:Y:S05]  /*6ff0*/  BSYNC B1 ;  /* 0x0000000000017941 */ /* 0x000fea0003800000 */
.L_x_202:
        /* <DEDUP_REMOVED lines=9> */
.L_x_205:
[----:B------:R-:W-:Y:S05]  /*7090*/  BSYNC B1 ;  /* 0x0000000000017941 */ /* 0x000fea0003800000 */
.L_x_204:
[----:B-----5:R-:W-:Y:S01]  /*70a0*/  SHF.L.U32 R3, R154, 0x10, RZ ;  /* 0x000000109a037819 */ /* 0x020fe200000006ff */
        /* <DEDUP_REMOVED lines=8> */
.L_x_207:
[----:B------:R-:W-:Y:S05]  /*7130*/  BSYNC B1 ;  /* 0x0000000000017941 */ /* 0x000fea0003800000 */
.L_x_206:
        /* <DEDUP_REMOVED lines=9> */
.L_x_209:
[----:B------:R-:W-:Y:S05]  /*71d0*/  BSYNC B1 ;  /* 0x0000000000017941 */ /* 0x000fea0003800000 */
.L_x_208:
        /* <DEDUP_REMOVED lines=9> */
.L_x_211:
[----:B------:R-:W-:Y:S05]  /*7270*/  BSYNC B1 ;  /* 0x0000000000017941 */ /* 0x000fea0003800000 */
.L_x_210:
        /* <DEDUP_REMOVED lines=9> */
.L_x_213:
[----:B------:R-:W-:Y:S05]  /*7310*/  BSYNC B1 ;  /* 0x0000000000017941 */ /* 0x000fea0003800000 */
.L_x_212:
        /* <DEDUP_REMOVED lines=9> */
.L_x_215:
[----:B------:R-:W-:Y:S05]  /*73b0*/  BSYNC B1 ;  /* 0x0000000000017941 */ /* 0x000fea0003800000 */
.L_x_214:
        /* <DEDUP_REMOVED lines=9> */
.L_x_217:
[----:B------:R-:W-:Y:S05]  /*7450*/  BSYNC B1 ;  /* 0x0000000000017941 */ /* 0x000fea0003800000 */
.L_x_216:
        /* <DEDUP_REMOVED lines=9> */
.L_x_219:
[----:B------:R-:W-:Y:S05]  /*74f0*/  BSYNC B1 ;  /* 0x0000000000017941 */ /* 0x000fea0003800000 */
.L_x_218:
        /* <DEDUP_REMOVED lines=9> */
.L_x_221:
[----:B------:R-:W-:Y:S05]  /*7590*/  BSYNC B1 ;  /* 0x0000000000017941 */ /* 0x000fea0003800000 */
.L_x_220:
        /* <DEDUP_REMOVED lines=9> */
.L_x_223:
[----:B------:R-:W-:Y:S05]  /*7630*/  BSYNC B1 ;  /* 0x0000000000017941 */ /* 0x000fea0003800000 */
.L_x_222:
        /* <DEDUP_REMOVED lines=9> */
.L_x_225:
[----:B------:R-:W-:Y:S05]  /*76d0*/  BSYNC B1 ;  /* 0x0000000000017941 */ /* 0x000fea0003800000 */
.L_x_224:
        /* <DEDUP_REMOVED lines=9> */
.L_x_227:
[----:B------:R-:W-:Y:S05]  /*7770*/  BSYNC B1 ;  /* 0x0000000000017941 */ /* 0x000fea0003800000 */
.L_x_226:
        /* <DEDUP_REMOVED lines=9> */
.L_x_229:
[----:B------:R-:W-:Y:S05]  /*7810*/  BSYNC B1 ;  /* 0x0000000000017941 */ /* 0x000fea0003800000 */
.L_x_228:
        /* <DEDUP_REMOVED lines=9> */
.L_x_231:
[----:B------:R-:W-:Y:S05]  /*78b0*/  BSYNC B1 ;  /* 0x0000000000017941 */ /* 0x000fea0003800000 */
.L_x_230:
        /* <DEDUP_REMOVED lines=9> */
.L_x_233:
[----:B------:R-:W-:Y:S05]  /*7950*/  BSYNC B1 ;  /* 0x0000000000017941 */ /* 0x000fea0003800000 */
.L_x_232:
        /* <DEDUP_REMOVED lines=9> */
.L_x_235:
[----:B------:R-:W-:Y:S05]  /*79f0*/  BSYNC B1 ;  /* 0x0000000000017941 */ /* 0x000fea0003800000 */
.L_x_234:
        /* <DEDUP_REMOVED lines=9> */
.L_x_237:
[----:B------:R-:W-:Y:S05]  /*7a90*/  BSYNC B1 ;  /* 0x0000000000017941 */ /* 0x000fea0003800000 */
.L_x_236:
        /* <DEDUP_REMOVED lines=9> */
.L_x_239:
[----:B------:R-:W-:Y:S05]  /*7b30*/  BSYNC B1 ;  /* 0x0000000000017941 */ /* 0x000fea0003800000 */
.L_x_238:
        /* <DEDUP_REMOVED lines=9> */
.L_x_241:
[----:B------:R-:W-:Y:S05]  /*7bd0*/  BSYNC B1 ;  /* 0x0000000000017941 */ /* 0x000fea0003800000 */
.L_x_240:
        /* <DEDUP_REMOVED lines=9> */
.L_x_243:
[----:B------:R-:W-:Y:S05]  /*7c70*/  BSYNC B1 ;  /* 0x0000000000017941 */ /* 0x000fea0003800000 */
.L_x_242:
        /* <DEDUP_REMOVED lines=9> */
.L_x_245:
[----:B------:R-:W-:Y:S05]  /*7d10*/  BSYNC B1 ;  /* 0x0000000000017941 */ /* 0x000fea0003800000 */
.L_x_244:
        /* <DEDUP_REMOVED lines=9> */
.L_x_247:
[----:B------:R-:W-:Y:S05]  /*7db0*/  BSYNC B1 ;  /* 0x0000000000017941 */ /* 0x000fea0003800000 */
.L_x_246:
        /* <DEDUP_REMOVED lines=9> */
.L_x_249:
[----:B------:R-:W-:Y:S05]  /*7e50*/  BSYNC B1 ;  /* 0x0000000000017941 */ /* 0x000fea0003800000 */
.L_x_248:
        /* <DEDUP_REMOVED lines=9> */
.L_x_251:
[----:B------:R-:W-:Y:S05]  /*7ef0*/  BSYNC B1 ;  /* 0x0000000000017941 */ /* 0x000fea0003800000 */
.L_x_250:
        /* <DEDUP_REMOVED lines=9> */
.L_x_253:
[----:B------:R-:W-:Y:S05]  /*7f90*/  BSYNC B1 ;  /* 0x0000000000017941 */ /* 0x000fea0003800000 */
.L_x_252:
        /* <DEDUP_REMOVED lines=9> */
.L_x_255:
[----:B------:R-:W-:Y:S05]  /*8030*/  BSYNC B1 ;  /* 0x0000000000017941 */ /* 0x000fea0003800000 */
.L_x_254:
        /* <DEDUP_REMOVED lines=9> */
.L_x_257:
[----:B------:R-:W-:Y:S05]  /*80d0*/  BSYNC B1 ;  /* 0x0000000000017941 */ /* 0x000fea0003800000 */
.L_x_256:
        /* <DEDUP_REMOVED lines=9> */
.L_x_259:
[----:B------:R-:W-:Y:S05]  /*8170*/  BSYNC B1 ;  /* 0x0000000000017941 */ /* 0x000fea0003800000 */
.L_x_258:
        /* <DEDUP_REMOVED lines=9> */
.L_x_261:
[----:B------:R-:W-:Y:S05]  /*8210*/  BSYNC B1 ;  /* 0x0000000000017941 */ /* 0x000fea0003800000 */
.L_x_260:
        /* <DEDUP_REMOVED lines=9> */
.L_x_263:
[----:B------:R-:W-:Y:S05]  /*82b0*/  BSYNC B1 ;  /* 0x0000000000017941 */ /* 0x000fea0003800000 */
.L_x_262:
        /* <DEDUP_REMOVED lines=9> */
.L_x_265:
[----:B------:R-:W-:Y:S05]  /*8350*/  BSYNC B1 ;  /* 0x0000000000017941 */ /* 0x000fea0003800000 */
.L_x_264:
        /* <DEDUP_REMOVED lines=9> */
.L_x_267:
[----:B------:R-:W-:Y:S05]  /*83f0*/  BSYNC B1 ;  /* 0x0000000000017941 */ /* 0x000fea0003800000 */
.L_x_266:
        /* <DEDUP_REMOVED lines=9> */
.L_x_269:
[----:B------:R-:W-:Y:S05]  /*8490*/  BSYNC B1 ;  /* 0x0000000000017941 */ /* 0x000fea0003800000 */
.L_x_268:
        /* <DEDUP_REMOVED lines=9> */
.L_x_271:
[----:B------:R-:W-:Y:S05]  /*8530*/  BSYNC B1 ;  /* 0x0000000000017941 */ /* 0x000fea0003800000 */
.L_x_270:
        /* <DEDUP_REMOVED lines=9> */
.L_x_273:
[----:B------:R-:W-:Y:S05]  /*85d0*/  BSYNC B1 ;  /* 0x0000000000017941 */ /* 0x000fea0003800000 */
.L_x_272:
        /* <DEDUP_REMOVED lines=9> */
.L_x_275:
[----:B------:R-:W-:Y:S05]  /*8670*/  BSYNC B1 ;  /* 0x0000000000017941 */ /* 0x000fea0003800000 */
.L_x_274:
        /* <DEDUP_REMOVED lines=9> */
.L_x_277:
[----:B------:R-:W-:Y:S05]  /*8710*/  BSYNC B1 ;  /* 0x0000000000017941 */ /* 0x000fea0003800000 */
.L_x_276:
        /* <DEDUP_REMOVED lines=9> */
.L_x_279:
[----:B------:R-:W-:Y:S05]  /*87b0*/  BSYNC B1 ;  /* 0x0000000000017941 */ /* 0x000fea0003800000 */
.L_x_278:
[----:B0----5:R-:W-:Y:S01]  /*87c0*/  IMAD.U32 R3, R154, 0x10000, RZ ;  /* 0x000100009a037824 */ /* 0x021fe200078e00ff */
[----:B------:R-:W-:Y:S01]  /*87d0*/  ISETP.GT.AND P2, PT, R0, 0x78, P1 ;  /* 0x000000780000780c */ /* 0x000fe20000f44270 */
[----:B------:R-:W-:Y:S02]  /*87e0*/  BSSY B1, `(.L_x_280) ;  /* 0x0000007000017945 */ /* 0x000fe40003800000 */
[----:B-1----:R-:W-:-:S04]  /*87f0*/  FMUL R4, R3, R156 ;  /* 0x0000009c03047220 */ /* 0x002fc80000400000 */
[----:B------:R-:W-:-:S05]  /*8800*/  FFMA R4, R85, R155, R4 ;  /* 0x0000009b55047223 */ /* 0x000fca0000000004 */
[----:B------:R-:W-:-:S05]  /*8810*/  F2FP.BF16.F32.PACK_AB R4, RZ, R4 ;  /* 0x00000004ff04723e */ /* 0x000fca00000010ff */
[----:B------:R0:W-:Y:S01]  /*8820*/  @P0 STG.E.U16 desc[UR36][R6.64+0xf2], R4 ;  /* 0x0000f20406000986 */ /* 0x0001e2000c101524 */
[----:B------:R-:W-:Y:S05]  /*8830*/  @!P2 BRA `(.L_x_281) ;  /* 0x000000000004a947 */ /* 0x000fea0003800000 */
[----:B------:R1:W5:Y:S02]  /*8840*/  LDG.E.LTC128B.U16 R154, desc[UR36][R10.64+0xf0] ;  /* 0x0000f0240a9a7981 */ /* 0x000364000c1e1520 */
.L_x_281:
[----:B------:R-:W-:Y:S05]  /*8850*/  BSYNC B1 ;  /* 0x0000000000017941 */ /* 0x000fea0003800000 */
.L_x_280:
[----:B-----5:R-:W-:Y:S01]  /*8860*/  IMAD.U32 R3, R154, 0x10000, RZ ;  /* 0x000100009a037824 */ /* 0x020fe200078e00ff */
[----:B------:R-:W-:Y:S01]  /*8870*/  ISETP.GT.AND P1, PT, R0, 0x79, P1 ;  /* 0x000000790000780c */ /* 0x000fe20000f24270 */
[----:B0-----:R-:W-:Y:S01]  /*8880*/  @P2 IMAD.MOV.U32 R4, RZ, RZ, R8 ;  /* 0x000000ffff042224 */ /* 0x001fe200078e0008 */
[----:B------:R-:W-:Y:S01]  /*8890*/  BSSY B1, `(.L_x_282) ;  /* 0x0000008000017945 */ /* 0x000fe20003800000 */
[----:B------:R-:W-:Y:S01]  /*88a0*/  FMUL R3, R3, R156 ;  /* 0x0000009c03037220 */ /* 0x000fe20000400000 */
[----:B------:R-:W-:-:S03]  /*88b0*/  @P2 IMAD.MOV.U32 R5, RZ, RZ, R9 ;  /* 0x000000ffff052224 */ /* 0x000fc600078e0009 */
[----:B------:R-:W-:-:S05]  /*88c0*/  FFMA R3, R86, R155, R3 ;  /* 0x0000009b56037223 */ /* 0x000fca0000000003 */
[----:B------:R-:W-:-:S05]  /*88d0*/  F2FP.BF16.F32.PACK_AB R3, RZ, R3 ;  /* 0x00000003ff03723e */ /* 0x000fca00000010ff */
[----:B------:R0:W-:Y:S01]  /*88e0*/  @P2 STG.E.U16 desc[UR36][R4.64+0xf0], R3 ;  /* 0x0000f00304002986 */ /* 0x0001e2000c101524 */
[----:B------:R-:W-:Y:S05]  /*88f0*/  @!P1 BRA `(.L_x_283) ;  /* 0x0000000000049947 */ /* 0x000fea0003800000 */
[----:B------:R0:W5:Y:S02]  /*8900*/  LDG.E.LTC128B.U16 R154, desc[UR36][R10.64+0xf2] ;  /* 0x0000f2240a9a7981 */ /* 0x000164000c1e1520 */
.L_x_283:
[----:B------:R-:W-:Y:S05]  /*8910*/  BSYNC B1 ;  /* 0x0000000000017941 */ /* 0x000fea0003800000 */
.L_x_282:
[----:B------:R-:W-:Y:S05]  /*8920*/  @!P1 BRA `(.L_x_284) ;  /* 0x00000024004c9947 */ /* 0x000fea0003800000 */
[----:B0----5:R-:W-:-:S04]  /*8930*/  IMAD.U32 R3, R154, 0x10000, RZ ;  /* 0x000100009a037824 */ /* 0x021fc800078e00ff */
[----:B------:R-:W-:-:S04]  /*8940*/  FMUL R0, R3, R156 ;  /* 0x0000009c03007220 */ /* 0x000fc80000400000 */
[----:B------:R-:W-:-:S05]  /*8950*/  FFMA R0, R87, R155, R0 ;  /* 0x0000009b57007223 */ /* 0x000fca0000000000 */
[----:B------:R-:W-:-:S05]  /*8960*/  F2FP.BF16.F32.PACK_AB R0, RZ, R0 ;  /* 0x00000000ff00723e */ /* 0x000fca00000010ff */
[----:B------:R0:W-:Y:S01]  /*8970*/  STG.E.U16 desc[UR36][R8.64+0xf2], R0 ;  /* 0x0000f20008007986 */ /* 0x0001e2000c101524 */
[----:B------:R-:W-:Y:S05]  /*8980*/  BRA `(.L_x_284) ;  /* 0x0000002400347947 */ /* 0x000fea0003800000 */
.L_x_33:
[----:B------:R-:W-:Y:S01]  /*8990*/  ULDC.64 UR4, c[0x0][0x5c0] ;  /* 0x0001700000047ab9 */ /* 0x000fe20000000a00 */
[-C--:B------:R-:W-:Y:S01]  /*89a0*/  FMUL R88, R88, R155.reuse ;  /* 0x0000009b58587220 */ /* 0x080fe20000400000 */
[----:B------:R-:W-:Y:S01]  /*89b0*/  LEA R6, P0, R168, UR4, 0x1 ;  /* 0x00000004a8067c11 */ /* 0x000fe2000f8008ff */
[----:B------:R-:W-:Y:S01]  /*89c0*/  IMAD.SHL.U32 R11, R4, 0x10, RZ ;  /* 0x00000010040b7824 */ /* 0x000fe200078e00ff */
[----:B------:R-:W-:Y:S01]  /*89d0*/  ISETP.GT.AND P2, PT, R0, 0x1, P3 ;  /* 0x000000010000780c */ /* 0x000fe20001f44270 */
[-C--:B------:R-:W-:Y:S01]  /*89e0*/  FMUL R89, R89, R155.reuse ;  /* 0x0000009b59597220 */ /* 0x080fe20000400000 */
[----:B------:R-:W-:Y:S01]  /*89f0*/  LEA.HI.X R7, R168, UR5, R167, 0x1, P0 ;  /* 0x00000005a8077c11 */ /* 0x000fe200080f0ca7 */
[-C--:B------:R-:W-:Y:S01]  /*8a00*/  FMUL R90, R90, R155.reuse ;  /* 0x0000009b5a5a7220 */ /* 0x080fe20000400000 */
[----:B------:R-:W-:Y:S01]  /*8a10*/  ISETP.GT.AND P0, PT, R3, 0x8, PT ;  /* 0x000000080300780c */ /* 0x000fe20003f04270 */
[-C--:B------:R-:W-:Y:S01]  /*8a20*/  FMUL R91, R91, R155.reuse ;  /* 0x0000009b5b5b7220 */ /* 0x080fe20000400000 */
[----:B------:R-:W-:Y:S01]  /*8a30*/  F2FP.BF16.F32.PACK_AB R88, RZ, R88 ;  /* 0x00000058ff58723e */ /* 0x000fe200000010ff */
[-C--:B------:R-:W-:Y:S01]  /*8a40*/  FMUL R92, R92, R155.reuse ;  /* 0x0000009b5c5c7220 */ /* 0x080fe20000400000 */
[----:B------:R-:W-:Y:S01]  /*8a50*/  ISETP.GT.AND P4, PT, R0, RZ, P0 ;  /* 0x000000ff0000720c */ /* 0x000fe20000784270 */
[-C--:B------:R-:W-:Y:S01]  /*8a60*/  FMUL R93, R93, R155.reuse ;  /* 0x0000009b5d5d7220 */ /* 0x080fe20000400000 */
[----:B------:R-:W-:Y:S01]  /*8a70*/  SHF.L.U64.HI R9, R4, 0x4, R5 ;  /* 0x0000000404097819 */ /* 0x000fe20000010205 */
[----:B------:R-:W-:Y:S01]  /*8a80*/  @P1 STG.E.U16 desc[UR36][R6.64], R88 ;  /* 0x0000005806001986 */ /* 0x000fe2000c101524 */
[----:B------:R-:W-:Y:S01]  /*8a90*/  IADD3 R12, P5, R11, R6, RZ ;  /* 0x000000060b0c7210 */ /* 0x000fe20007fbe0ff */
[-C--:B------:R-:W-:Y:S01]  /*8aa0*/  FMUL R94, R94, R155.reuse ;  /* 0x0000009b5e5e7220 */ /* 0x080fe20000400000 */
[----:B------:R-:W-:Y:S01]  /*8ab0*/  ISETP.GT.AND P1, PT, R0, 0x1, P0 ;  /* 0x000000010000780c */ /* 0x000fe20000724270 */
[----:B------:R-:W-:Y:S01]  /*8ac0*/  FMUL R95, R95, R155 ;  /* 0x0000009b5f5f7220 */ /* 0x000fe20000400000 */
[----:B------:R-:W-:Y:S01]  /*8ad0*/  F2FP.BF16.F32.PACK_AB R89, RZ, R89 ;  /* 0x00000059ff59723e */ /* 0x000fe200000010ff */
[----:B------:R-:W-:Y:S01]  /*8ae0*/  IMAD.X R13, R9, 0x1, R7, P5 ;  /* 0x00000001090d7824 */ /* 0x000fe200028e0607 */
[----:B------:R-:W-:Y:S01]  /*8af0*/  F2FP.BF16.F32.PACK_AB R90, RZ, R90 ;  /* 0x0000005aff5a723e */ /* 0x000fe200000010ff */
[----:B------:R-:W-:Y:S01]  /*8b00*/  FMUL R96, R96, R155 ;  /* 0x0000009b60607220 */ /* 0x000fe20000400000 */
[----:B------:R-:W-:Y:S01]  /*8b10*/  F2FP.BF16.F32.PACK_AB R91, RZ, R91 ;  /* 0x0000005bff5b723e */ /* 0x000fe200000010ff */
[----:B------:R-:W-:Y:S01]  /*8b20*/  @P2 STG.E.U16 desc[UR36][R6.64+0x2], R89 ;  /* 0x0000025906002986 */ /* 0x000fe2000c101524 */
[C---:B------:R-:W-:Y:S01]  /*8b30*/  ISETP.GT.AND P5, PT, R0.reuse, 0x9, P3 ;  /* 0x000000090000780c */ /* 0x040fe20001fa4270 */
[-C--:B------:R-:W-:Y:S01]  /*8b40*/  FMUL R97, R97, R155.reuse ;  /* 0x0000009b61617220 */ /* 0x080fe20000400000 */
[C---:B------:R-:W-:Y:S01]  /*8b50*/  ISETP.GT.AND P2, PT, R0.reuse, 0x8, P0 ;  /* 0x000000080000780c */ /* 0x040fe20000744270 */
[----:B------:R-:W-:Y:S01]  /*8b60*/  @P4 STG.E.U16 desc[UR36][R12.64], R90 ;  /* 0x0000005a0c004986 */ /* 0x000fe2000c101524 */
[----:B------:R-:W-:Y:S01]  /*8b70*/  ISETP.GT.AND P4, PT, R0, 0x8, P3 ;  /* 0x000000080000780c */ /* 0x000fe20001f84270 */
[-C--:B------:R-:W-:Y:S01]  /*8b80*/  FMUL R98, R98, R155.reuse ;  /* 0x0000009b62627220 */ /* 0x080fe20000400000 */
[----:B------:R-:W-:Y:S01]  /*8b90*/  F2FP.BF16.F32.PACK_AB R92, RZ, R92 ;  /* 0x0000005cff5c723e */ /* 0x000fe200000010ff */
[----:B------:R-:W-:Y:S01]  /*8ba0*/  @P1 STG.E.U16 desc[UR36][R12.64+0x2], R91 ;  /* 0x0000025b0c001986 */ /* 0x000fe2000c101524 */
[----:B------:R-:W-:Y:S01]  /*8bb0*/  ISETP.GT.AND P1, PT, R0, 0x9, P0 ;  /* 0x000000090000780c */ /* 0x000fe20000724270 */
[----:B------:R-:W-:Y:S01]  /*8bc0*/  FMUL R99, R99, R155 ;  /* 0x0000009b63637220 */ /* 0x000fe20000400000 */
[----:B------:R-:W-:Y:S01]  /*8bd0*/  F2FP.BF16.F32.PACK_AB R93, RZ, R93 ;  /* 0x0000005dff5d723e */ /* 0x000fe200000010ff */
[-C--:B------:R-:W-:Y:S01]  /*8be0*/  FMUL R100, R100, R155.reuse ;  /* 0x0000009b64647220 */ /* 0x080fe20000400000 */
[----:B------:R-:W-:Y:S01]  /*8bf0*/  F2FP.BF16.F32.PACK_AB R94, RZ, R94 ;  /* 0x0000005eff5e723e */ /* 0x000fe200000010ff */
[----:B------:R-:W-:Y:S01]  /*8c00*/  FMUL R101, R101, R155 ;  /* 0x0000009b65657220 */ /* 0x000fe20000400000 */
[----:B------:R-:W-:Y:S01]  /*8c10*/  F2FP.BF16.F32.PACK_AB R95, RZ, R95 ;  /* 0x0000005fff5f723e */ /* 0x000fe200000010ff */
[-C--:B------:R-:W-:Y:S01]  /*8c20*/  FMUL R102, R102, R155.reuse ;  /* 0x0000009b66667220 */ /* 0x080fe20000400000 */
[----:B------:R-:W-:Y:S01]  /*8c30*/  F2FP.BF16.F32.PACK_AB R96, RZ, R96 ;  /* 0x00000060ff60723e */ /* 0x000fe200000010ff */
[----:B------:R-:W-:Y:S01]  /*8c40*/  @P4 STG.E.U16 desc[UR36][R6.64+0x10], R92 ;  /* 0x0000105c06004986 */ /* 0x000fe2000c101524 */
[C---:B------:R-:W-:Y:S01]  /*8c50*/  ISETP.GT.AND P4, PT, R0.reuse, 0x10, P3 ;  /* 0x000000100000780c */ /* 0x040fe20001f84270 */
[----:B------:R-:W-:Y:S01]  /*8c60*/  FMUL R103, R103, R155 ;  /* 0x0000009b67677220 */ /* 0x000fe20000400000 */
[----:B------:R-:W-:Y:S01]  /*8c70*/  F2FP.BF16.F32.PACK_AB R97, RZ, R97 ;  /* 0x00000061ff61723e */ /* 0x000fe200000010ff */
[----:B------:R-:W-:Y:S01]  /*8c80*/  @P5 STG.E.U16 desc[UR36][R6.64+0x12], R93 ;  /* 0x0000125d06005986 */ /* 0x000fe2000c101524 */
[----:B------:R-:W-:Y:S01]  /*8c90*/  ISETP.GT.AND P5, PT, R0, 0x11, P0 ;  /* 0x000000110000780c */ /* 0x000fe200007a4270 */
        /* <DEDUP_REMOVED lines=74> */
[----:B------:R-:W-:Y:S01]  /*9140*/  FMUL R125, R125, R155 ;  /* 0x0000009b7d7d7220 */ /* 0x000fe20000400000 */
[----:B------:R-:W-:Y:S01]  /*9150*/  F2FP.BF16.F32.PACK_AB R119, RZ, R119 ;  /* 0x00000077ff77723e */ /* 0x000fe200000010ff */
[-C--:B------:R-:W-:Y:S01]  /*9160*/  FMUL R126, R126, R155.reuse ;  /* 0x0000009b7e7e7220 */ /* 0x080fe20000400000 */
[----:B------:R-:W-:Y:S01]  /*9170*/  F2FP.BF16.F32.PACK_AB R120, RZ, R120 ;  /* 0x00000078ff78723e */ /* 0x000fe200000010ff */
        /* <DEDUP_REMOVED lines=86> */
[-C--:B------:R-:W-:Y:S01]  /*96e0*/  FMUL R151, R151, R155.reuse ;  /* 0x0000009b97977220 */ /* 0x080fe20000400000 */
[----:B------:R-:W-:Y:S01]  /*96f0*/  SHF.L.U64.HI R21, R4, 0x8, R5 ;  /* 0x0000000804157819 */ /* 0x000fe20000010205 */
[----:B------:R-:W-:Y:S01]  /*9700*/  @P2 STG.E.U16 desc[UR36][R6.64+0xa2], R129 ;  /* 0x0000a28106002986 */ /* 0x000fe2000c101524 */
[----:B------:R-:W-:Y:S01]  /*9710*/  ISETP.GT.AND P2, PT, R0, 0x59, P3 ;  /* 0x000000590000780c */ /* 0x000fe20001f44270 */
[-C--:B------:R-:W-:Y:S01]  /*9720*/  FMUL R25, R25, R155.reuse ;  /* 0x0000009b19197220 */ /* 0x080fe20000400000 */
[----:B------:R-:W-:Y:S01]  /*9730*/  SHF.L.U32 R23, R4, 0x8, RZ ;  /* 0x0000000804177819 */ /* 0x000fe200000006ff */
[----:B------:R-:W-:Y:S01]  /*9740*/  @P5 STG.E.U16 desc[UR36][R12.64+0xa0], R130 ;  /* 0x0000a0820c005986 */ /* 0x000fe2000c101524 */
[----:B------:R-:W-:Y:S01]  /*9750*/  ISETP.GT.AND P5, PT, R0, 0x58, P0 ;  /* 0x000000580000780c */ /* 0x000fe200007a4270 */
        /* <DEDUP_REMOVED lines=26> */
[----:B------:R-:W-:Y:S01]  /*9900*/  FMUL R32, R32, R155 ;  /* 0x0000009b20207220 */ /* 0x000fe20000400000 */
[----:B------:R-:W-:Y:S01]  /*9910*/  F2FP.BF16.F32.PACK_AB R25, RZ, R25 ;  /* 0x00000019ff19723e */ /* 0x000fe200000010ff */
[-C--:B------:R-:W-:Y:S01]  /*9920*/  FMUL R33, R33, R155.reuse ;  /* 0x0000009b21217220 */ /* 0x080fe20000400000 */
        /* <DEDUP_REMOVED lines=25> */
[----:B------:R-:W-:Y:S01]  /*9ac0*/  @P2 STG.E.U16 desc[UR36][R12.64+0xd0], R142 ;  /* 0x0000d08e0c002986 */ /* 0x000fe2000c101524 */
[----:B------:R-:W-:Y:S01]  /*9ad0*/  F2FP.BF16.F32.PACK_AB R33, RZ, R33 ;  /* 0x00000021ff21723e */ /* 0x000fe200000010ff */
[-C--:B------:R-:W-:Y:S01]  /*9ae0*/  FMUL R41, R41, R155.reuse ;  /* 0x0000009b29297220 */ /* 0x080fe20000400000 */
[----:B------:R-:W-:Y:S01]  /*9af0*/  F2FP.BF16.F32.PACK_AB R34, RZ, R34 ;  /* 0x00000022ff22723e */ /* 0x000fe200000010ff */
[----:B------:R-:W-:Y:S01]  /*9b00*/  FMUL R42, R42, R155 ;  /* 0x0000009b2a2a7220 */ /* 0x000fe20000400000 */
[----:B------:R-:W-:Y:S01]  /*9b10*/  F2FP.BF16.F32.PACK_AB R35, RZ, R35 ;  /* 0x00000023ff23723e */ /* 0x000fe200000010ff */
[----:B------:R-:W-:Y:S01]  /*9b20*/  @P4 STG.E.U16 desc[UR36][R12.64+0xd2], R143 ;  /* 0x0000d28f0c004986 */ /* 0x000fe2000c101524 */
[C---:B------:R-:W-:Y:S01]  /*9b30*/  ISETP.GT.AND P4, PT, R0.reuse, 0x71, P0 ;  /* 0x000000710000780c */ /* 0x040fe20000784270 */
[----:B------:R-:W-:Y:S01]  /*9b40*/  FMUL R43, R43, R155 ;  /* 0x0000009b2b2b7220 */ /* 0x000fe20000400000 */
[----:B------:R-:W-:Y:S01]  /*9b50*/  F2FP.BF16.F32.PACK_AB R36, RZ, R36 ;  /* 0x00000024ff24723e */ /* 0x000fe200000010ff */
[----:B------:R-:W-:Y:S01]  /*9b60*/  @P5 STG.E.U16 desc[UR36][R6.64+0xe0], R144 ;  /* 0x0000e09006005986 */ /* 0x000fe2000c101524 */
[----:B------:R-:W-:Y:S01]  /*9b70*/  ISETP.GT.AND P5, PT, R0, 0x70, P0 ;  /* 0x000000700000780c */ /* 0x000fe200007a4270 */
[----:B------:R-:W-:Y:S01]  /*9b80*/  @P1 IMAD.MOV.U32 R4, RZ, RZ, R6 ;  /* 0x000000ffff041224 */ /* 0x000fe200078e0006 */
[----:B------:R-:W-:Y:S01]  /*9b90*/  F2FP.BF16.F32.PACK_AB R37, RZ, R37 ;  /* 0x00000025ff25723e */ /* 0x000fe200000010ff */
[----:B------:R-:W-:Y:S01]  /*9ba0*/  @P1 IMAD.MOV.U32 R5, RZ, RZ, R7 ;  /* 0x000000ffff051224 */ /* 0x000fe200078e0007 */
[----:B------:R-:W-:Y:S01]  /*9bb0*/  F2FP.BF16.F32.PACK_AB R38, RZ, R38 ;  /* 0x00000026ff26723e */ /* 0x000fe200000010ff */
[----:B------:R-:W-:Y:S01]  /*9bc0*/  FMUL R44, R44, R155 ;  /* 0x0000009b2c2c7220 */ /* 0x000fe20000400000 */
[----:B------:R-:W-:Y:S01]  /*9bd0*/  F2FP.BF16.F32.PACK_AB R39, RZ, R39 ;  /* 0x00000027ff27723e */ /* 0x000fe200000010ff */
[-C--:B------:R-:W-:Y:S01]  /*9be0*/  FMUL R45, R45, R155.reuse ;  /* 0x0000009b2d2d7220 */ /* 0x080fe20000400000 */
[----:B------:R0:W-:Y:S01]  /*9bf0*/  @P1 STG.E.U16 desc[UR36][R4.64+0xe2], R145 ;  /* 0x0000e29104001986 */ /* 0x0001e2000c101524 */
[----:B------:R-:W-:Y:S01]  /*9c00*/  IADD3 R14, P1, P2, R11, R6, R23 ;  /* 0x000000060b0e7210 */ /* 0x000fe20007a3e017 */
[-C--:B------:R-:W-:Y:S01]  /*9c10*/  FMUL R46, R46, R155.reuse ;  /* 0x0000009b2e2e7220 */ /* 0x080fe20000400000 */
[----:B------:R-:W-:Y:S01]  /*9c20*/  F2FP.BF16.F32.PACK_AB R40, RZ, R40 ;  /* 0x00000028ff28723e */ /* 0x000fe200000010ff */
[----:B------:R-:W-:Y:S01]  /*9c30*/  FMUL R47, R47, R155 ;  /* 0x0000009b2f2f7220 */ /* 0x000fe20000400000 */
[----:B------:R-:W-:Y:S01]  /*9c40*/  IADD3.X R15, R9, R7, R21, P1, P2 ;  /* 0x00000007090f7210 */ /* 0x000fe20000fe4415 */
[-C--:B------:R-:W-:Y:S01]  /*9c50*/  FMUL R48, R48, R155.reuse ;  /* 0x0000009b30307220 */ /* 0x080fe20000400000 */
[----:B------:R-:W-:Y:S01]  /*9c60*/  ISETP.GT.AND P1, PT, R3, 0x80, PT ;  /* 0x000000800300780c */ /* 0x000fe20003f24270 */
[-C--:B------:R-:W-:Y:S01]  /*9c70*/  FMUL R49, R49, R155.reuse ;  /* 0x0000009b31317220 */ /* 0x080fe20000400000 */
[----:B------:R-:W-:Y:S01]  /*9c80*/  ISETP.GT.AND P2, PT, R3, 0x88, PT ;  /* 0x000000880300780c */ /* 0x000fe20003f44270 */
[----:B------:R-:W-:Y:S01]  /*9c90*/  FMUL R50, R50, R155 ;  /* 0x0000009b32327220 */ /* 0x000fe20000400000 */
[----:B------:R-:W-:Y:S01]  /*9ca0*/  F2FP.BF16.F32.PACK_AB R41, RZ, R41 ;  /* 0x00000029ff29723e */ /* 0x000fe200000010ff */
[----:B0-----:R-:W-:Y:S01]  /*9cb0*/  @P5 IMAD.MOV.U32 R4, RZ, RZ, R12 ;  /* 0x000000ffff045224 */ /* 0x001fe200078e000c */
[----:B------:R-:W-:Y:S01]  /*9cc0*/  F2FP.BF16.F32.PACK_AB R42, RZ, R42 ;  /* 0x0000002aff2a723e */ /* 0x000fe200000010ff */
[----:B------:R-:W-:Y:S01]  /*9cd0*/  @P5 IMAD.MOV.U32 R5, RZ, RZ, R13 ;  /* 0x000000ffff055224 */ /* 0x000fe200078e000d */
[----:B------:R-:W-:Y:S01]  /*9ce0*/  F2FP.BF16.F32.PACK_AB R43, RZ, R43 ;  /* 0x0000002bff2b723e */ /* 0x000fe200000010ff */
[-C--:B------:R-:W-:Y:S01]  /*9cf0*/  FMUL R51, R51, R155.reuse ;  /* 0x0000009b33337220 */ /* 0x080fe20000400000 */
[----:B------:R-:W-:Y:S01]  /*9d00*/  F2FP.BF16.F32.PACK_AB R44, RZ, R44 ;  /* 0x0000002cff2c723e */ /* 0x000fe200000010ff */
[-C--:B------:R-:W-:Y:S01]  /*9d10*/  FMUL R52, R52, R155.reuse ;  /* 0x0000009b34347220 */ /* 0x080fe20000400000 */
[----:B------:R0:W-:Y:S01]  /*9d20*/  @P5 STG.E.U16 desc[UR36][R4.64+0xe0], R146 ;  /* 0x0000e09204005986 */ /* 0x0001e2000c101524 */
[C---:B------:R-:W-:Y:S01]  /*9d30*/  ISETP.GT.AND P5, PT, R0.reuse, 0x78, P3 ;  /* 0x000000780000780c */ /* 0x040fe20001fa4270 */
[-C--:B------:R-:W-:Y:S01]  /*9d40*/  FMUL R53, R53, R155.reuse ;  /* 0x0000009b35357220 */ /* 0x080fe20000400000 */
[C---:B------:R-:W-:Y:S01]  /*9d50*/  ISETP.GT.AND P3, PT, R0.reuse, 0x79, P3 ;  /* 0x000000790000780c */ /* 0x040fe20001f64270 */
[----:B------:R-:W-:Y:S01]  /*9d60*/  @P4 STG.E.U16 desc[UR36][R12.64+0xe2], R147 ;  /* 0x0000e2930c004986 */ /* 0x000fe2000c101524 */
[----:B------:R-:W-:Y:S01]  /*9d70*/  ISETP.GT.AND P4, PT, R0, 0x78, P0 ;  /* 0x000000780000780c */ /* 0x000fe20000784270 */
[-C--:B------:R-:W-:Y:S01]  /*9d80*/  FMUL R54, R54, R155.reuse ;  /* 0x0000009b36367220 */ /* 0x080fe20000400000 */
[----:B------:R-:W-:Y:S01]  /*9d90*/  ISETP.GT.AND P0, PT, R0, 0x79, P0 ;  /* 0x000000790000780c */ /* 0x000fe20000704270 */
[----:B------:R-:W-:Y:S01]  /*9da0*/  FMUL R55, R55, R155 ;  /* 0x0000009b37377220 */ /* 0x000fe20000400000 */
[----:B------:R-:W-:Y:S01]  /*9db0*/  F2FP.BF16.F32.PACK_AB R45, RZ, R45 ;  /* 0x0000002dff2d723e */ /* 0x000fe200000010ff */
[-C--:B------:R-:W-:Y:S01]  /*9dc0*/  FMUL R56, R56, R155.reuse ;  /* 0x0000009b38387220 */ /* 0x080fe20000400000 */
[----:B------:R-:W-:Y:S01]  /*9dd0*/  F2FP.BF16.F32.PACK_AB R46, RZ, R46 ;  /* 0x0000002eff2e723e */ /* 0x000fe200000010ff */
[----:B------:R-:W-:Y:S01]  /*9de0*/  FMUL R57, R57, R155 ;  /* 0x0000009b39397220 */ /* 0x000fe20000400000 */
[----:B------:R-:W-:Y:S01]  /*9df0*/  F2FP.BF16.F32.PACK_AB R47, RZ, R47 ;  /* 0x0000002fff2f723e */ /* 0x000fe200000010ff */
[----:B------:R-:W-:Y:S01]  /*9e00*/  @P5 STG.E.U16 desc[UR36][R6.64+0xf0], R148 ;  /* 0x0000f09406005986 */ /* 0x000fe2000c101524 */
[----:B0-----:R-:W-:Y:S01]  /*9e10*/  IADD3 R4, P5, R23, R6, RZ ;  /* 0x0000000617047210 */ /* 0x001fe20007fbe0ff */
[-C--:B------:R-:W-:Y:S01]  /*9e20*/  FMUL R58, R58, R155.reuse ;  /* 0x0000009b3a3a7220 */ /* 0x080fe20000400000 */
[----:B------:R-:W-:Y:S01]  /*9e30*/  F2FP.BF16.F32.PACK_AB R48, RZ, R48 ;  /* 0x00000030ff30723e */ /* 0x000fe200000010ff */
[----:B------:R0:W-:Y:S01]  /*9e40*/  @P3 STG.E.U16 desc[UR36][R6.64+0xf2], R149 ;  /* 0x0000f29506003986 */ /* 0x0001e2000c101524 */
[C---:B------:R-:W-:Y:S01]  /*9e50*/  ISETP.GT.AND P3, PT, R0.reuse, RZ, P1 ;  /* 0x000000ff0000720c */ /* 0x040fe20000f64270 */
[----:B------:R-:W-:Y:S01]  /*9e60*/  IMAD.X R5, R21, 0x1, R7, P5 ;  /* 0x0000000115057824 */ /* 0x000fe200028e0607 */
[C---:B------:R-:W-:Y:S01]  /*9e70*/  ISETP.GT.AND P5, PT, R0.reuse, RZ, P2 ;  /* 0x000000ff0000720c */ /* 0x040fe200017a4270 */
        /* <DEDUP_REMOVED lines=10> */
[----:B------:R-:W-:Y:S01]  /*9f20*/  @P3 STG.E.U16 desc[UR36][R4.64], R24 ;  /* 0x0000001804003986 */ /* 0x000fe2000c101524 */
[C---:B0-----:R-:W-:Y:S01]  /*9f30*/  IADD3 R6, P3, R11.reuse, R4, RZ ;  /* 0x000000040b067210 */ /* 0x041fe20007f7e0ff */
[-C--:B------:R-:W-:Y:S01]  /*9f40*/  FMUL R62, R62, R155.reuse ;  /* 0x0000009b3e3e7220 */ /* 0x080fe20000400000 */
[----:B------:R-:W-:Y:S01]  /*9f50*/  F2FP.BF16.F32.PACK_AB R52, RZ, R52 ;  /* 0x00000034ff34723e */ /* 0x000fe200000010ff */
[----:B------:R-:W-:Y:S01]  /*9f60*/  @P4 STG.E.U16 desc[UR36][R4.64+0x2], R25 ;  /* 0x0000021904004986 */ /* 0x000fe2000c101524 */
[----:B------:R-:W-:Y:S01]  /*9f70*/  IADD3 R10, P4, R11, R4, RZ ;  /* 0x000000040b0a7210 */ /* 0x000fe20007f9e0ff */
[--C-:B------:R-:W-:Y:S01]  /*9f80*/  IMAD.X R7, R9, 0x1, R5.reuse, P3 ;  /* 0x0000000109077824 */ /* 0x100fe200018e0605 */
[C---:B------:R-:W-:Y:S01]  /*9f90*/  ISETP.GT.AND P3, PT, R0.reuse, 0x9, P2 ;  /* 0x000000090000780c */ /* 0x040fe20001764270 */
[----:B------:R-:W-:Y:S01]  /*9fa0*/  FMUL R63, R63, R155 ;  /* 0x0000009b3f3f7220 */ /* 0x000fe20000400000 */
[----:B------:R-:W-:Y:S01]  /*9fb0*/  F2FP.BF16.F32.PACK_AB R53, RZ, R53 ;  /* 0x00000035ff35723e */ /* 0x000fe200000010ff */
[----:B------:R-:W-:Y:S01]  /*9fc0*/  IMAD.X R11, R9, 0x1, R5, P4 ;  /* 0x00000001090b7824 */ /* 0x000fe200020e0605 */
[----:B------:R-:W-:Y:S01]  /*9fd0*/  ISETP.GT.AND P4, PT, R0, 0x8, P1 ;  /* 0x000000080000780c */ /* 0x000fe20000f84270 */
[-C--:B------:R-:W-:Y:S01]  /*9fe0*/  FMUL R64, R64, R155.reuse ;  /* 0x0000009b40407220 */ /* 0x080fe20000400000 */
[----:B------:R-:W-:Y:S01]  /*9ff0*/  F2FP.BF16.F32.PACK_AB R54, RZ, R54 ;  /* 0x00000036ff36723e */ /* 0x000fe200000010ff */
[-C--:B------:R-:W-:Y:S01]  /*a000*/  FMUL R65, R65, R155.reuse ;  /* 0x0000009b41417220 */ /* 0x080fe20000400000 */
        /* <DEDUP_REMOVED lines=13> */
[-C--:B------:R-:W-:Y:S01]  /*a0e0*/  FMUL R70, R70, R155.reuse ;  /* 0x0000009b46467220 */ /* 0x080fe20000400000 */
[----:B------:R-:W-:Y:S01]  /*a0f0*/  @P5 STG.E.U16 desc[UR36][R4.64+0x12], R29 ;  /* 0x0000121d04005986 */ /* 0x000fe2000c101524 */
[C---:B------:R-:W-:Y:S01]  /*a100*/  ISETP.GT.AND P5, PT, R0.reuse, 0x11, P1 ;  /* 0x000000110000780c */ /* 0x040fe20000fa4270 */
[-C--:B------:R-:W-:Y:S01]  /*a110*/  FMUL R71, R71, R155.reuse ;  /* 0x0000009b47477220 */ /* 0x080fe20000400000 */
[----:B------:R-:W-:Y:S01]  /*a120*/  F2FP.BF16.F32.PACK_AB R58, RZ, R58 ;  /* 0x0000003aff3a723e */ /* 0x000fe200000010ff */
[----:B------:R0:W-:Y:S01]  /*a130*/  @P0 STG.E.U16 desc[UR36][R6.64+0x10], R30 ;  /* 0x0000101e06000986 */ /* 0x0001e2000c101524 */
[----:B------:R-:W-:Y:S01]  /*a140*/  ISETP.GT.AND P0, PT, R0, 0x10, P2 ;  /* 0x000000100000780c */ /* 0x000fe20001704270 */
[----:B------:R-:W-:Y:S01]  /*a150*/  FMUL R72, R72, R155 ;  /* 0x0000009b48487220 */ /* 0x000fe20000400000 */
[----:B------:R-:W-:Y:S01]  /*a160*/  F2FP.BF16.F32.PACK_AB R59, RZ, R59 ;  /* 0x0000003bff3b723e */ /* 0x000fe200000010ff */
[----:B------:R-:W-:Y:S01]  /*a170*/  @P3 STG.E.U16 desc[UR36][R14.64+0x12], R31 ;  /* 0x0000121f0e003986 */ /* 0x000fe2000c101524 */
[C---:B------:R-:W-:Y:S01]  /*a180*/  ISETP.GT.AND P3, PT, R0.reuse, 0x11, P2 ;  /* 0x000000110000780c */ /* 0x040fe20001764270 */
[-C--:B------:R-:W-:Y:S01]  /*a190*/  FMUL R73, R73, R155.reuse ;  /* 0x0000009b49497220 */ /* 0x080fe20000400000 */
[----:B------:R-:W-:Y:S01]  /*a1a0*/  F2FP.BF16.F32.PACK_AB R60, RZ, R60 ;  /* 0x0000003cff3c723e */ /* 0x000fe200000010ff */
[----:B------:R-:W-:Y:S01]  /*a1b0*/  @P4 STG.E.U16 desc[UR36][R4.64+0x20], R32 ;  /* 0x0000202004004986 */ /* 0x000fe2000c101524 */
[----:B------:R-:W-:Y:S01]  /*a1c0*/  ISETP.GT.AND P4, PT, R0, 0x18, P1 ;  /* 0x000000180000780c */ /* 0x000fe20000f84270 */
[----:B------:R-:W-:Y:S01]  /*a1d0*/  FMUL R74, R74, R155 ;  /* 0x0000009b4a4a7220 */ /* 0x000fe20000400000 */
[----:B------:R-:W-:Y:S01]  /*a1e0*/  F2FP.BF16.F32.PACK_AB R61, RZ, R61 ;  /* 0x0000003dff3d723e */ /* 0x000fe200000010ff */
[----:B------:R-:W-:Y:S01]  /*a1f0*/  @P5 STG.E.U16 desc[UR36][R4.64+0x22], R33 ;  /* 0x0000222104005986 */ /* 0x000fe2000c101524 */
[----:B------:R-:W-:Y:S01]  /*a200*/  ISETP.GT.AND P5, PT, R0, 0x19, P1 ;  /* 0x000000190000780c */ /* 0x000fe20000fa4270 */
[--C-:B0-----:R-:W-:Y:S01]  /*a210*/  @P0 IMAD.MOV.U32 R6, RZ, RZ, R14.reuse ;  /* 0x000000ffff060224 */ /* 0x101fe200078e000e */
[----:B------:R-:W-:Y:S01]  /*a220*/  F2FP.BF16.F32.PACK_AB R62, RZ, R62 ;  /* 0x0000003eff3e723e */ /* 0x000fe200000010ff */
[--C-:B------:R-:W-:Y:S01]  /*a230*/  @P0 IMAD.MOV.U32 R7, RZ, RZ, R15.reuse ;  /* 0x000000ffff070224 */ /* 0x100fe200078e000f */
[----:B------:R-:W-:Y:S01]  /*a240*/  F2FP.BF16.F32.PACK_AB R63, RZ, R63 ;  /* 0x0000003fff3f723e */ /* 0x000fe200000010ff */
[-C--:B------:R-:W-:Y:S01]  /*a250*/  FMUL R75, R75, R155.reuse ;  /* 0x0000009b4b4b7220 */ /* 0x080fe20000400000 */
[----:B------:R-:W-:Y:S01]  /*a260*/  F2FP.BF16.F32.PACK_AB R64, RZ, R64 ;  /* 0x00000040ff40723e */ /* 0x000fe200000010ff */
[-C--:B------:R-:W-:Y:S01]  /*a270*/  FMUL R76, R76, R155.reuse ;  /* 0x0000009b4c4c7220 */ /* 0x080fe20000400000 */
[----:B------:R0:W-:Y:S01]  /*a280*/  @P0 STG.E.U16 desc[UR36][R6.64+0x20], R34 ;  /* 0x0000202206000986 */ /* 0x0001e2000c101524 */
        /* <DEDUP_REMOVED lines=11> */
[--C-:B0-----:R-:W-:Y:S01]  /*a340*/  @P3 IMAD.MOV.U32 R6, RZ, RZ, R14.reuse ;  /* 0x000000ffff063224 */ /* 0x101fe200078e000e */
[----:B------:R-:W-:Y:S01]  /*a350*/  @P3 MOV R7, R15 ;  /* 0x0000000f00073202 */ /* 0x000fe20000000f00 */
[-C--:B------:R-:W-:Y:S01]  /*a360*/  FMUL R82, R82, R155.reuse ;  /* 0x0000009b52527220 */ /* 0x080fe20000400000 */
[----:B------:R-:W-:Y:S01]  /*a370*/  F2FP.BF16.F32.PACK_AB R70, RZ, R70 ;  /* 0x00000046ff46723e */ /* 0x000fe200000010ff */
[----:B------:R-:W-:Y:S01]  /*a380*/  FMUL R83, R83, R155 ;  /* 0x0000009b53537220 */ /* 0x000fe20000400000 */
[----:B------:R-:W-:Y:S01]  /*a390*/  F2FP.BF16.F32.PACK_AB R71, RZ, R71 ;  /* 0x00000047ff47723e */ /* 0x000fe200000010ff */
[----:B------:R0:W-:Y:S01]  /*a3a0*/  @P3 STG.E.U16 desc[UR36][R6.64+0x22], R35 ;  /* 0x0000222306003986 */ /* 0x0001e2000c101524 */
        /* <DEDUP_REMOVED lines=11> */
[----:B0-----:R-:W-:Y:S01]  /*a460*/  @P0 IMAD.MOV.U32 R6, RZ, RZ, R14 ;  /* 0x000000ffff060224 */ /* 0x001fe200078e000e */
[----:B------:R-:W-:Y:S01]  /*a470*/  F2FP.BF16.F32.PACK_AB R75, RZ, R75 ;  /* 0x0000004bff4b723e */ /* 0x000fe200000010ff */
[----:B------:R-:W-:Y:S01]  /*a480*/  @P0 IMAD.MOV.U32 R7, RZ, RZ, R15 ;  /* 0x000000ffff070224 */ /* 0x000fe200078e000f */
[----:B------:R-:W-:Y:S01]  /*a490*/  F2FP.BF16.F32.PACK_AB R76, RZ, R76 ;  /* 0x0000004cff4c723e */ /* 0x000fe200000010ff */
[----:B------:R-:W-:Y:S01]  /*a4a0*/  FMUL R87, R87, R155 ;  /* 0x0000009b57577220 */ /* 0x000fe20000400000 */
[----:B------:R-:W-:-:S02]  /*a4b0*/  F2FP.BF16.F32.PACK_AB R77, RZ, R77 ;  /* 0x0000004dff4d723e */ /* 0x000fc400000010ff */
[----:B------:R0:W-:Y:S01]  /*a4c0*/  @P0 STG.E.U16 desc[UR36][R6.64+0x30], R38 ;  /* 0x0000302606000986 */ /* 0x0001e2000c101524 */
[----:B------:R-:W-:Y:S02]  /*a4d0*/  ISETP.GT.AND P0, PT, R0, 0x20, P2 ;  /* 0x000000200000780c */ /* 0x000fe40001704270 */
[----:B------:R-:W-:Y:S02]  /*a4e0*/  F2FP.BF16.F32.PACK_AB R78, RZ, R78 ;  /* 0x0000004eff4e723e */ /* 0x000fe400000010ff */
[----:B------:R-:W-:Y:S02]  /*a4f0*/  F2FP.BF16.F32.PACK_AB R79, RZ, R79 ;  /* 0x0000004fff4f723e */ /* 0x000fe400000010ff */
[----:B------:R-:W-:Y:S02]  /*a500*/  F2FP.BF16.F32.PACK_AB R80, RZ, R80 ;  /* 0x00000050ff50723e */ /* 0x000fe400000010ff */
[----:B------:R-:W-:Y:S02]  /*a510*/  F2FP.BF16.F32.PACK_AB R81, RZ, R81 ;  /* 0x00000051ff51723e */ /* 0x000fe400000010ff */
[----:B------:R-:W-:Y:S01]  /*a520*/  F2FP.BF16.F32.PACK_AB R82, RZ, R82 ;  /* 0x00000052ff52723e */ /* 0x000fe200000010ff */
[----:B0-----:R-:W-:Y:S01]  /*a530*/  @P3 IMAD.MOV.U32 R6, RZ, RZ, R14 ;  /* 0x000000ffff063224 */ /* 0x001fe200078e000e */
[----:B------:R-:W-:Y:S01]  /*a540*/  F2FP.BF16.F32.PACK_AB R83, RZ, R83 ;  /* 0x00000053ff53723e */ /* 0x000fe200000010ff */
[----:B------:R-:W-:Y:S01]  /*a550*/  @P3 IMAD.MOV.U32 R7, RZ, RZ, R15 ;  /* 0x000000ffff073224 */ /* 0x000fe200078e000f */
[----:B------:R-:W-:-:S02]  /*a560*/  F2FP.BF16.F32.PACK_AB R84, RZ, R84 ;  /* 0x00000054ff54723e */ /* 0x000fc400000010ff */
[----:B------:R-:W-:Y:S02]  /*a570*/  F2FP.BF16.F32.PACK_AB R85, RZ, R85 ;  /* 0x00000055ff55723e */ /* 0x000fe400000010ff */
[----:B------:R0:W-:Y:S01]  /*a580*/  @P3 STG.E.U16 desc[UR36][R6.64+0x32], R39 ;  /* 0x0000322706003986 */ /* 0x0001e2000c101524 */
[C---:B------:R-:W-:Y:S02]  /*a590*/  ISETP.GT.AND P3, PT, R0.reuse, 0x21, P2 ;  /* 0x000000210000780c */ /* 0x040fe40001764270 */
[----:B------:R-:W-:Y:S01]  /*a5a0*/  F2FP.BF16.F32.PACK_AB R86, RZ, R86 ;  /* 0x00000056ff56723e */ /* 0x000fe200000010ff */
[----:B------:R-:W-:Y:S01]  /*a5b0*/  @P4 STG.E.U16 desc[UR36][R4.64+0x40], R40 ;  /* 0x0000402804004986 */ /* 0x000fe2000c101524 */
[C---:B------:R-:W-:Y:S02]  /*a5c0*/  ISETP.GT.AND P4, PT, R0.reuse, 0x28, P1 ;  /* 0x000000280000780c */ /* 0x040fe40000f84270 */
[----:B------:R-:W-:Y:S01]  /*a5d0*/  F2FP.BF16.F32.PACK_AB R87, RZ, R87 ;  /* 0x00000057ff57723e */ /* 0x000fe200000010ff */
[----:B------:R-:W-:Y:S01]  /*a5e0*/  @P5 STG.E.U16 desc[UR36][R4.64+0x42], R41 ;  /* 0x0000422904005986 */ /* 0x000fe2000c101524 */
[----:B------:R-:W-:Y:S01]  /*a5f0*/  ISETP.GT.AND P5, PT, R0, 0x29, P1 ;  /* 0x000000290000780c */ /* 0x000fe20000fa4270 */
[----:B0-----:R-:W-:-:S02]  /*a600*/  @P0 IMAD.MOV.U32 R6, RZ, RZ, R14 ;  /* 0x000000ffff060224 */ /* 0x001fc400078e000e */
[----:B------:R-:W-:-:S05]  /*a610*/  @P0 IMAD.MOV.U32 R7, RZ, RZ, R15 ;  /* 0x000000ffff070224 */ /* 0x000fca00078e000f */
[----:B------:R0:W-:Y:S01]  /*a620*/  @P0 STG.E.U16 desc[UR36][R6.64+0x40], R42 ;  /* 0x0000402a06000986 */ /* 0x0001e2000c101524 */
[----:B------:R-:W-:Y:S01]  /*a630*/  ISETP.GT.AND P0, PT, R0, 0x28, P2 ;  /* 0x000000280000780c */ /* 0x000fe20001704270 */
[----:B0-----:R-:W-:Y:S02]  /*a640*/  @P3 IMAD.MOV.U32 R6, RZ, RZ, R14 ;  /* 0x000000ffff063224 */ /* 0x001fe400078e000e */
[----:B------:R-:W-:-:S05]  /*a650*/  @P3 IMAD.MOV.U32 R7, RZ, RZ, R15 ;  /* 0x000000ffff073224 */ /* 0x000fca00078e000f */
[----:B------:R0:W-:Y:S01]  /*a660*/  @P3 STG.E.U16 desc[UR36][R6.64+0x42], R43 ;  /* 0x0000422b06003986 */ /* 0x0001e2000c101524 */
[----:B------:R-:W-:-:S03]  /*a670*/  ISETP.GT.AND P3, PT, R0, 0x29, P2 ;  /* 0x000000290000780c */ /* 0x000fc60001764270 */
[----:B------:R-:W-:Y:S01]  /*a680*/  @P4 STG.E.U16 desc[UR36][R4.64+0x50], R44 ;  /* 0x0000502c04004986 */ /* 0x000fe2000c101524 */
[----:B------:R-:W-:-:S03]  /*a690*/  ISETP.GT.AND P4, PT, R0, 0x30, P1 ;  /* 0x000000300000780c */ /* 0x000fc60000f84270 */
[----:B------:R-:W-:Y:S01]  /*a6a0*/  @P5 STG.E.U16 desc[UR36][R4.64+0x52], R45 ;  /* 0x0000522d04005986 */ /* 0x000fe2000c101524 */
[----:B------:R-:W-:Y:S01]  /*a6b0*/  ISETP.GT.AND P5, PT, R0, 0x31, P1 ;  /* 0x000000310000780c */ /* 0x000fe20000fa4270 */
[----:B0-----:R-:W-:Y:S02]  /*a6c0*/  @P0 IMAD.MOV.U32 R6, RZ, RZ, R14 ;  /* 0x000000ffff060224 */ /* 0x001fe400078e000e */
[----:B------:R-:W-:-:S05]  /*a6d0*/  @P0 IMAD.MOV.U32 R7, RZ, RZ, R15 ;  /* 0x000000ffff070224 */ /* 0x000fca00078e000f */
[----:B------:R0:W-:Y:S01]  /*a6e0*/  @P0 STG.E.U16 desc[UR36][R6.64+0x50], R46 ;  /* 0x0000502e06000986 */ /* 0x0001e2000c101524 */
[----:B------:R-:W-:Y:S02]  /*a6f0*/  ISETP.GT.AND P0, PT, R0, 0x30, P2 ;  /* 0x000000300000780c */ /* 0x000fe40001704270 */
[----:B0-----:R-:W-:Y:S01]  /*a700*/  @P3 MOV R6, R14 ;  /* 0x0000000e00063202 */ /* 0x001fe20000000f00 */
        /* <DEDUP_REMOVED lines=31> */
[----:B0-----:R-:W-:Y:S01]  /*a900*/  @P0 IMAD.MOV.U32 R6, RZ, RZ, R14 ;  /* 0x000000ffff060224 */ /* 0x001fe200078e000e */
[----:B------:R-:W-:-:S05]  /*a910*/  @P0 MOV R7, R15 ;  /* 0x0000000f00070202 */ /* 0x000fca0000000f00 */
        /* <DEDUP_REMOVED lines=33> */
[----:B------:R-:W-:Y:S02]  /*ab30*/  ISETP.GT.AND P5, PT, R0, 0x61, P1 ;  /* 0x000000610000780c */ /* 0x000fe40000fa4270 */
[----:B0-----:R-:W-:Y:S01]  /*ab40*/  @P0 MOV R6, R14 ;  /* 0x0000000e00060202 */ /* 0x001fe20000000f00 */
        /* <DEDUP_REMOVED lines=27> */
[----:B0-----:R-:W-:Y:S01]  /*ad00*/  @P3 IMAD.MOV.U32 R6, RZ, RZ, R14 ;  /* 0x000000ffff063224 */ /* 0x001fe200078e000e */
[----:B------:R-:W-:-:S05]  /*ad10*/  @P3 MOV R7, R15 ;  /* 0x0000000f00073202 */ /* 0x000fca0000000f00 */
[----:B------:R0:W-:Y:S01]  /*ad20*/  @P3 STG.E.U16 desc[UR36][R6.64+0xd2], R79 ;  /* 0x0000d24f06003986 */ /* 0x0001e2000c101524 */
[C---:B------:R-:W-:Y:S02]  /*ad30*/  ISETP.GT.AND P3, PT, R0.reuse, 0x78, P1 ;  /* 0x000000780000780c */ /* 0x040fe40000f64270 */
[C---:B------:R-:W-:Y:S01]  /*ad40*/  ISETP.GT.AND P1, PT, R0.reuse, 0x79, P1 ;  /* 0x000000790000780c */ /* 0x040fe20000f24270 */
[----:B------:R-:W-:Y:S01]  /*ad50*/  @P4 STG.E.U16 desc[UR36][R4.64+0xe0], R80 ;  /* 0x0000e05004004986 */ /* 0x000fe2000c101524 */
[----:B------:R-:W-:-:S03]  /*ad60*/  ISETP.GT.AND P4, PT, R0, 0x71, P2 ;  /* 0x000000710000780c */ /* 0x000fc60001784270 */
[----:B------:R-:W-:Y:S01]  /*ad70*/  @P5 STG.E.U16 desc[UR36][R4.64+0xe2], R81 ;  /* 0x0000e25104005986 */ /* 0x000fe2000c101524 */
[C---:B------:R-:W-:Y:S02]  /*ad80*/  ISETP.GT.AND P5, PT, R0.reuse, 0x78, P2 ;  /* 0x000000780000780c */ /* 0x040fe400017a4270 */
[----:B------:R-:W-:Y:S01]  /*ad90*/  ISETP.GT.AND P2, PT, R0, 0x79, P2 ;  /* 0x000000790000780c */ /* 0x000fe20001744270 */
[----:B0-----:R-:W-:Y:S02]  /*ada0*/  @P0 IMAD.MOV.U32 R6, RZ, RZ, R14 ;  /* 0x000000ffff060224 */ /* 0x001fe400078e000e */
[----:B------:R-:W-:-:S05]  /*adb0*/  @P0 IMAD.MOV.U32 R7, RZ, RZ, R15 ;  /* 0x000000ffff070224 */ /* 0x000fca00078e000f */
[----:B------:R0:W-:Y:S02]  /*adc0*/  @P0 STG.E.U16 desc[UR36][R6.64+0xe0], R82 ;  /* 0x0000e05206000986 */ /* 0x0001e4000c101524 */
[----:B0-----:R-:W-:Y:S02]  /*add0*/  @P4 IMAD.MOV.U32 R6, RZ, RZ, R14 ;  /* 0x000000ffff064224 */ /* 0x001fe400078e000e */
[----:B------:R-:W-:-:S05]  /*ade0*/  @P4 IMAD.MOV.U32 R7, RZ, RZ, R15 ;  /* 0x000000ffff074224 */ /* 0x000fca00078e000f */
[----:B------:R-:W-:Y:S04]  /*adf0*/  @P4 STG.E.U16 desc[UR36][R6.64+0xe2], R83 ;  /* 0x0000e25306004986 */ /* 0x000fe8000c101524 */
[----:B------:R-:W-:Y:S04]  /*ae00*/  @P3 STG.E.U16 desc[UR36][R4.64+0xf0], R84 ;  /* 0x0000f05404003986 */ /* 0x000fe8000c101524 */
[----:B------:R0:W-:Y:S02]  /*ae10*/  @P1 STG.E.U16 desc[UR36][R4.64+0xf2], R85 ;  /* 0x0000f25504001986 */ /* 0x0001e4000c101524 */
[----:B0-----:R-:W-:-:S02]  /*ae20*/  @P5 IMAD.MOV.U32 R4, RZ, RZ, R14 ;  /* 0x000000ffff045224 */ /* 0x001fc400078e000e */
[----:B------:R-:W-:-:S05]  /*ae30*/  @P5 IMAD.MOV.U32 R5, RZ, RZ, R15 ;  /* 0x000000ffff055224 */ /* 0x000fca00078e000f */
[----:B------:R0:W-:Y:S04]  /*ae40*/  @P5 STG.E.U16 desc[UR36][R4.64+0xf0], R86 ;  /* 0x0000f05604005986 */ /* 0x0001e8000c101524 */
[----:B------:R0:W-:Y:S02]  /*ae50*/  @P2 STG.E.U16 desc[UR36][R14.64+0xf2], R87 ;  /* 0x0000f2570e002986 */ /* 0x0001e4000c101524 */
.L_x_284:
[----:B------:R-:W-:Y:S05]  /*ae60*/  BSYNC B0 ;  /* 0x0000000000007941 */ /* 0x000fea0003800000 */
.L_x_32:
[----:B------:R-:W-:Y:S01]  /*ae70*/  ULDC UR4, c[0x0][0xc] ;  /* 0x0000030000047ab9 */ /* 0x000fe20000000800 */
[----:B------:R-:W-:Y:S01]  /*ae80*/  ULDC UR5, c[0x0][0x10] ;  /* 0x0000040000057ab9 */ /* 0x000fe20000000800 */
[----:B0-----:R-:W0:Y:S01]  /*ae90*/  LDC R3, c[0x0][0x14] ;  /* 0x00000500ff037b82 */ /* 0x001e220000000800 */
[----:B------:R-:W-:Y:S01]  /*aea0*/  UIMAD.WIDE.U32 UR4, UR4, UR5, URZ ;  /* 0x00000005040472a5 */ /* 0x000fe2000f8e003f */
[----:B------:R-:W-:Y:S01]  /*aeb0*/  PRMT R0, RZ, 0x7610, R0 ;  /* 0x00007610ff007816 */ /* 0x000fe20000000000 */
[----:B-----5:R-:W-:Y:S02]  /*aec0*/  IMAD.MOV.U32 R154, RZ, RZ, -0x1 ;  /* 0xffffffffff9a7424 */ /* 0x020fe400078e00ff */
[----:B------:R-:W-:Y:S02]  /*aed0*/  IMAD.MOV.U32 R23, RZ, RZ, -0x1 ;  /* 0xffffffffff177424 */ /* 0x000fe400078e00ff */
[----:B0-----:R-:W-:-:S04]  /*aee0*/  IMAD.WIDE.U32 R16, R3, UR4, R16 ;  /* 0x0000000403107c25 */ /* 0x001fc8000f8e0010 */
[----:B------:R-:W-:Y:S01]  /*aef0*/  IMAD R3, R3, UR5, RZ ;  /* 0x0000000503037c24 */ /* 0x000fe2000f8e02ff */
[----:B------:R-:W-:Y:S02]  /*af00*/  ULDC.64 UR4, c[0x0][0x650] ;  /* 0x0001940000047ab9 */ /* 0x000fe40000000a00 */
[----:B------:R-:W-:Y:S01]  /*af10*/  ISETP.GE.U32.AND P0, PT, R16, UR4, PT ;  /* 0x0000000410007c0c */ /* 0x000fe2000bf06070 */
[----:B------:R-:W-:-:S05]  /*af20*/  IMAD.IADD R17, R17, 0x1, R3 ;  /* 0x0000000111117824 */ /* 0x000fca00078e0203 */
[----:B------:R-:W-:-:S13]  /*af30*/  ISETP.GE.U32.AND.EX P0, PT, R17, UR5, PT, P0 ;  /* 0x0000000511007c0c */ /* 0x000fda000bf06100 */
[----:B------:R-:W-:Y:S05]  /*af40*/  @P0 BRA `(.L_x_285) ;  /* 0x0000000400640947 */ /* 0x000fea0003800000 */
[----:B------:R-:W0:Y:S01]  /*af50*/  S2R R12, SR_CTAID.X ;  /* 0x00000000000c7919 */ /* 0x000e220000002500 */
[----:B-12---:R-:W1:Y:S01]  /*af60*/  LDC.64 R10, c[0x0][0x628] ;  /* 0x00018a00ff0a7b82 */ /* 0x006e620000000a00 */
[----:B------:R-:W-:Y:S01]  /*af70*/  ULDC UR4, c[0x0][0x150] ;  /* 0x0000540000047ab9 */ /* 0x000fe20000000800 */
[----:B------:R-:W-:Y:S01]  /*af80*/  IMAD.MOV.U32 R8, RZ, RZ, R16 ;  /* 0x000000ffff087224 */ /* 0x000fe200078e0010 */
[----:B------:R-:W2:Y:S01]  /*af90*/  S2R R24, SR_CTAID.Y ;  /* 0x0000000000187919 */ /* 0x000ea20000002600 */
[----:B------:R-:W-:-:S04]  /*afa0*/  MOV R9, R17 ;  /* 0x0000001100097202 */ /* 0x000fc80000000f00 */
[----:B------:R-:W2:Y:S08]  /*afb0*/  LDC R21, c[0x0][0x144] ;  /* 0x00005100ff157b82 */ /* 0x000eb00000000800 */
[----:B------:R-:W2:Y:S08]  /*afc0*/  LDC R0, c[0x0][0x630] ;  /* 0x00018c00ff007b82 */ /* 0x000eb00000000800 */
[----:B------:R-:W2:Y:S01]  /*afd0*/  LDC.64 R14, c[0x0][0x620] ;  /* 0x00018800ff0e7b82 */ /* 0x000ea20000000a00 */
[----:B-1----:R-:W-:-:S04]  /*afe0*/  ISETP.NE.U32.AND P0, PT, R10, RZ, PT ;  /* 0x000000ff0a00720c */ /* 0x002fc80003f05070 */
[----:B------:R-:W-:Y:S02]  /*aff0*/  ISETP.NE.AND.EX P0, PT, R11, RZ, PT, P0 ;  /* 0x000000ff0b00720c */ /* 0x000fe40003f05300 */
[----:B0-----:R-:W-:-:S05]  /*b000*/  I2FP.F32.U32 R3, R12 ;  /* 0x0000000c00037245 */ /* 0x001fca0000201000 */
[----:B------:R-:W-:-:S04]  /*b010*/  FMUL R3, R3, UR4 ;  /* 0x0000000403037c20 */ /* 0x000fc80008400000 */
[----:B------:R0:W1:Y:S02]  /*b020*/  F2I.U32.TRUNC.NTZ R20, R3 ;  /* 0x0000000300147305 */ /* 0x000064000020f000 */
[----:B------:R-:W-:Y:S05]  /*b030*/  @!P0 BRA `(.L_x_286) ;  /* 0x0000000000288947 */ /* 0x000fea0003800000 */
[----:B0-----:R-:W0:Y:S02]  /*b040*/  LDC R3, c[0x0][0x634] ;  /* 0x00018d00ff037b82 */ /* 0x001e240000000800 */
[----:B0-----:R-:W-:-:S05]  /*b050*/  IADD3 R3, P0, R16, R3, RZ ;  /* 0x0000000310037210 */ /* 0x001fca0007f1e0ff */
        /* <DEDUP_REMOVED lines=8> */
.L_x_286:
[----:B------:R-:W5:Y:S01]  /*b0e0*/  LDC.64 R30, c[0x0][0x640] ;  /* 0x00019000ff1e7b82 */ /* 0x000f620000000a00 */
[-CC-:B--2---:R-:W-:Y:S01]  /*b0f0*/  SHF.R.U64 R23, R8, R0.reuse, R9.reuse ;  /* 0x0000000008177219 */ /* 0x184fe20000001209 */
[----:B-1----:R-:W-:Y:S01]  /*b100*/  IMAD.MOV R20, RZ, RZ, -R20 ;  /* 0x000000ffff147224 */ /* 0x002fe200078e0a14 */
[----:B------:R-:W-:Y:S01]  /*b110*/  SHF.R.U32.HI R0, RZ, R0, R9 ;  /* 0x00000000ff007219 */ /* 0x000fe20000011609 */
[----:B------:R-:W-:Y:S01]  /*b120*/  ULDC UR4, c[0x0][0x154] ;  /* 0x0000550000047ab9 */ /* 0x000fe20000000800 */
[----:B0-----:R-:W-:Y:S01]  /*b130*/  IADD3 R3, P0, RZ, -R23, RZ ;  /* 0x80000017ff037210 */ /* 0x001fe20007f1e0ff */
[----:B------:R-:W-:Y:S02]  /*b140*/  IMAD R26, R21, R20, R12 ;  /* 0x00000014151a7224 */ /* 0x000fe400078e020c */
[----:B------:R-:W0:Y:S01]  /*b150*/  LDC R6, c[0x0][0x618] ;  /* 0x00018600ff067b82 */ /* 0x000e220000000800 */
[----:B------:R-:W-:Y:S02]  /*b160*/  IMAD.MOV.U32 R7, RZ, RZ, 0x1 ;  /* 0x00000001ff077424 */ /* 0x000fe400078e00ff */
[----:B------:R-:W-:-:S04]  /*b170*/  IMAD.X R5, RZ, RZ, ~R0, P0 ;  /* 0x000000ffff057224 */ /* 0x000fc800000e0e00 */
[-C--:B------:R-:W-:Y:S01]  /*b180*/  IMAD R0, R5, R14.reuse, RZ ;  /* 0x0000000e05007224 */ /* 0x080fe200078e02ff */
[----:B------:R-:W1:Y:S01]  /*b190*/  LDC R8, c[0x0][0x608] ;  /* 0x00018200ff087b82 */ /* 0x000e620000000800 */
[----:B------:R-:W-:-:S04]  /*b1a0*/  IMAD.WIDE.U32 R4, R3, R14, R16 ;  /* 0x0000000e03047225 */ /* 0x000fc800078e0010 */
[----:B------:R-:W-:Y:S01]  /*b1b0*/  IMAD R3, R3, R15, R0 ;  /* 0x0000000f03037224 */ /* 0x000fe200078e0200 */
[----:B------:R-:W-:Y:S02]  /*b1c0*/  I2FP.F32.U32 R0, R24 ;  /* 0x0000001800007245 */ /* 0x000fe40000201000 */
[----:B------:R-:W2:Y:S01]  /*b1d0*/  LDC R28, c[0x0][0x658] ;  /* 0x00019600ff1c7b82 */ /* 0x000ea20000000800 */
[----:B------:R-:W-:Y:S01]  /*b1e0*/  IMAD.IADD R3, R5, 0x1, R3 ;  /* 0x0000000105037824 */ /* 0x000fe200078e0203 */
[----:B-----5:R-:W-:Y:S01]  /*b1f0*/  ISETP.NE.U32.AND P0, PT, R30, RZ, PT ;  /* 0x000000ff1e00720c */ /* 0x020fe20003f05070 */
[----:B------:R-:W-:Y:S01]  /*b200*/  FMUL R0, R0, UR4 ;  /* 0x0000000400007c20 */ /* 0x000fe20008400000 */
[----:B------:R-:W-:Y:S02]  /*b210*/  IMAD.MOV.U32 R5, RZ, RZ, -0x1 ;  /* 0xffffffffff057424 */ /* 0x000fe400078e00ff */
[----:B------:R-:W-:Y:S01]  /*b220*/  ISETP.NE.AND.EX P0, PT, R31, RZ, PT, P0 ;  /* 0x000000ff1f00720c */ /* 0x000fe20003f05300 */
[----:B------:R1:W2:Y:S01]  /*b230*/  F2I.U32.TRUNC.NTZ R13, R0 ;  /* 0x00000000000d7305 */ /* 0x0002a2000020f000 */
[----:B------:R-:W3:Y:S01]  /*b240*/  LDC R15, c[0x0][0x148] ;  /* 0x00005200ff0f7b82 */ /* 0x000ee20000000800 */
[----:B0-----:R-:W-:-:S02]  /*b250*/  SHF.R.U64 R12, R4, R6, R3 ;  /* 0x00000006040c7219 */ /* 0x001fc40000001203 */
[----:B------:R-:W-:-:S05]  /*b260*/  SHF.R.U32.HI R3, RZ, R6, R3 ;  /* 0x00000006ff037219 */ /* 0x000fca0000011603 */
[----:B------:R-:W0:Y:S01]  /*b270*/  LDC R20, c[0x0][0x600] ;  /* 0x00018000ff147b82 */ /* 0x000e220000000800 */
[-CC-:B-1----:R-:W-:Y:S02]  /*b280*/  SHF.R.U64 R10, R12, R8.reuse, R3.reuse ;  /* 0x000000080c0a7219 */ /* 0x182fe40000001203 */
[----:B------:R-:W-:-:S05]  /*b290*/  SHF.R.U32.HI R3, RZ, R8, R3 ;  /* 0x00000008ff037219 */ /* 0x000fca0000011603 */
[----:B------:R-:W1:Y:S01]  /*b2a0*/  LDC R21, c[0x0][0x648] ;  /* 0x00019200ff157b82 */ /* 0x000e620000000800 */
[-C--:B--2---:R-:W-:Y:S02]  /*b2b0*/  SHF.L.U32 R4, R5, R28.reuse, RZ ;  /* 0x0000001c05047219 */ /* 0x084fe400000006ff */
[-CC-:B------:R-:W-:Y:S02]  /*b2c0*/  SHF.R.U64 R14, R10, R28.reuse, R3.reuse ;  /* 0x0000001c0a0e7219 */ /* 0x180fe40000001203 */
[----:B------:R-:W-:Y:S02]  /*b2d0*/  SHF.R.U32.HI R5, RZ, R28, R3 ;  /* 0x0000001cff057219 */ /* 0x000fe40000011603 */
[----:B------:R-:W-:Y:S01]  /*b2e0*/  LOP3.LUT R153, RZ, R4, RZ, 0x33, !PT ;  /* 0x00000004ff997212 */ /* 0x000fe200078e33ff */
[----:B------:R-:W2:Y:S01]  /*b2f0*/  LDC R25, c[0x0][0x638] ;  /* 0x00018e00ff197b82 */ /* 0x000ea20000000800 */
[----:B------:R-:W-:Y:S01]  /*b300*/  SHF.L.U32 R28, R7, R28, RZ ;  /* 0x0000001c071c7219 */ /* 0x000fe200000006ff */
[----:B------:R-:W-:-:S06]  /*b310*/  IMAD.MOV.U32 R4, RZ, RZ, R14 ;  /* 0x000000ffff047224 */ /* 0x000fcc00078e000e */
[----:B------:R-:W0:Y:S01]  /*b320*/  LDC R27, c[0x0][0x610] ;  /* 0x00018400ff1b7b82 */ /* 0x000e220000000800 */
[----:B------:R-:W-:Y:S05]  /*b330*/  @!P0 BRA `(.L_x_287) ;  /* 0x0000000000288947 */ /* 0x000fea0003800000 */
[----:B------:R-:W5:Y:S02]  /*b340*/  LDC R3, c[0x0][0x64c] ;  /* 0x00019300ff037b82 */ /* 0x000f640000000800 */
[----:B-----5:R-:W-:-:S05]  /*b350*/  IADD3 R3, P0, R14, R3, RZ ;  /* 0x000000030e037210 */ /* 0x020fca0007f1e0ff */
[----:B------:R-:W-:-:S04]  /*b360*/  IMAD.X R11, RZ, RZ, R5, P0 ;  /* 0x000000ffff0b7224 */ /* 0x000fc800000e0605 */
[----:B------:R-:W-:-:S04]  /*b370*/  IMAD.WIDE.U32 R4, R11, R30, RZ ;  /* 0x0000001e0b047225 */ /* 0x000fc800078e00ff */
[----:B------:R-:W-:-:S04]  /*b380*/  IMAD.WIDE.U32 R6, P0, R3, R31, R4 ;  /* 0x0000001f03067225 */ /* 0x000fc80007800004 */
[----:B------:R-:W-:Y:S01]  /*b390*/  IMAD.WIDE.U32 R4, R3, R30, RZ ;  /* 0x0000001e03047225 */ /* 0x000fe200078e00ff */
[----:B------:R-:W-:-:S03]  /*b3a0*/  IADD3.X R9, RZ, RZ, RZ, P0, !PT ;  /* 0x000000ffff097210 */ /* 0x000fc600007fe4ff */
[----:B------:R-:W-:Y:S01]  /*b3b0*/  IMAD.MOV.U32 R8, RZ, RZ, R7 ;  /* 0x000000ffff087224 */ /* 0x000fe200078e0007 */
[----:B------:R-:W-:-:S05]  /*b3c0*/  IADD3 RZ, P0, R5, R6, RZ ;  /* 0x0000000605ff7210 */ /* 0x000fca0007f1e0ff */
[----:B------:R-:W-:-:S08]  /*b3d0*/  IMAD.WIDE.U32.X R4, R11, R31, R8, P0 ;  /* 0x0000001f0b047225 */ /* 0x000fd000000e0408 */
.L_x_287:
[----:B------:R-:W-:Y:S01]  /*b3e0*/  ISETP.NE.AND P0, PT, R2, 0x1, PT ;  /* 0x000000010200780c */ /* 0x000fe20003f05270 */
[----:B------:R-:W-:Y:S01]  /*b3f0*/  IMAD.MOV R13, RZ, RZ, -R13 ;  /* 0x000000ffff0d7224 */ /* 0x000fe200078e0a0d */
[----:B-1----:R-:W-:Y:S01]  /*b400*/  SHF.R.U64 R0, R4, R21, R5 ;  /* 0x0000001504007219 */ /* 0x002fe20000001205 */
[----:B0-----:R-:W-:Y:S01]  /*b410*/  VIADD R5, R20, 0xffffffff ;  /* 0xffffffff14057836 */ /* 0x001fe20000000000 */
[----:B------:R-:W-:-:S03]  /*b420*/  LOP3.LUT R153, R10, R153, RZ, 0xc0, !PT ;  /* 0x000000990a997212 */ /* 0x000fc600078ec0ff */
[----:B------:R-:W-:Y:S01]  /*b430*/  IMAD.MOV R3, RZ, RZ, -R0 ;  /* 0x000000ffff037224 */ /* 0x000fe200078e0a00 */
[----:B------:R-:W-:Y:S01]  /*b440*/  LOP3.LUT R5, R12, R5, RZ, 0xc0, !PT ;  /* 0x000000050c057212 */ /* 0x000fe200078ec0ff */
[----:B------:R-:W-:Y:S02]  /*b450*/  IMAD R153, R28, R0, R153 ;  /* 0x000000001c997224 */ /* 0x000fe400078e0299 */
[----:B--2---:R-:W-:Y:S02]  /*b460*/  IMAD R0, R3, R25, R14 ;  /* 0x0000001903007224 */ /* 0x004fe400078e020e */
[----:B---3--:R-:W-:Y:S02]  /*b470*/  @P0 IMAD R26, R15, R13, R24 ;  /* 0x0000000d0f1a0224 */ /* 0x008fe400078e0218 */
[----:B------:R-:W-:Y:S02]  /*b480*/  IMAD R4, R0, R20, R5 ;  /* 0x0000001400047224 */ /* 0x000fe400078e0205 */
[----:B------:R-:W-:-:S02]  /*b490*/  IMAD R153, R153, R27, R26 ;  /* 0x0000001b99997224 */ /* 0x000fc400078e021a */
[----:B------:R-:W-:-:S03]  /*b4a0*/  IMAD.MOV.U32 R3, RZ, RZ, 0x1 ;  /* 0x00000001ff037424 */ /* 0x000fc600078e00ff */
[----:B------:R-:W-:Y:S02]  /*b4b0*/  SEL R154, R4, R153, !P0 ;  /* 0x00000099049a7207 */ /* 0x000fe40004000000 */
[----:B------:R-:W-:Y:S02]  /*b4c0*/  PRMT R0, R3, 0x7610, R0 ;  /* 0x0000761003007816 */ /* 0x000fe40000000000 */
[----:B------:R-:W-:-:S07]  /*b4d0*/  SEL R153, R153, R4, !P0 ;  /* 0x0000000499997207 */ /* 0x000fce0004000000 */
.L_x_285:
[----:B------:R-:W-:-:S13]  /*b4e0*/  LOP3.LUT P0, RZ, R0, 0xff, RZ, 0xc0, !PT ;  /* 0x000000ff00ff7812 */ /* 0x000fda000780c0ff */
[----:B------:R-:W-:Y:S05]  /*b4f0*/  @P0 BRA `(.L_x_288) ;  /* 0xffffff5c00380947 */ /* 0x000fea000383ffff */
[----:B------:R-:W-:Y:S05]  /*b500*/  EXIT ;  /* 0x000000000000794d */ /* 0x000fea0003800000 */
.L_x_7:
        /* <DEDUP_REMOVED lines=26> */
.L_x_290:
[----:B------:R-:W0:Y:S01]  /*b6b0*/  LDC.64 R28, c[0x0][0x640] ;  /* 0x00019000ff1c7b82 */ /* 0x000e220000000a00 */
[-CC-:B------:R-:W-:Y:S01]  /*b6c0*/  SHF.R.U64 R22, R12, R6.reuse, R13.reuse ;  /* 0x000000060c167219 */ /* 0x180fe2000000120d */
[----:B------:R-:W-:Y:S01]  /*b6d0*/  IMAD.MOV.U32 R30, RZ, RZ, 0x1 ;  /* 0x00000001ff1e7424 */ /* 0x000fe200078e00ff */
[----:B------:R-:W-:Y:S02]  /*b6e0*/  SHF.R.U32.HI R6, RZ, R6, R13 ;  /* 0x00000006ff067219 */ /* 0x000fe4000001160d */
        /* <DEDUP_REMOVED lines=8> */
[----:B------:R-:W-:Y:S01]  /*b770*/  IMAD.IADD R9, R9, 0x1, R11 ;  /* 0x0000000109097824 */ /* 0x000fe200078e020b */
[----:B0-----:R-:W-:-:S04]  /*b780*/  ISETP.NE.U32.AND P0, PT, R28, RZ, PT ;  /* 0x000000ff1c00720c */ /* 0x001fc80003f05070 */
[----:B------:R-:W-:Y:S02]  /*b790*/  ISETP.NE.AND.EX P0, PT, R29, RZ, PT, P0 ;  /* 0x000000ff1d00720c */ /* 0x000fe40003f05300 */
[----:B------:R-:W0:Y:S01]  /*b7a0*/  LDC R20, c[0x0][0x600] ;  /* 0x00018000ff147b82 */ /* 0x000e220000000800 */
[-CC-:B-1----:R-:W-:Y:S01]  /*b7b0*/  SHF.R.U64 R14, R8, R10.reuse, R9.reuse ;  /* 0x0000000a080e7219 */ /* 0x182fe20000001209 */
[----:B------:R-:W-:Y:S01]  /*b7c0*/  IMAD.MOV.U32 R8, RZ, RZ, -0x1 ;  /* 0xffffffffff087424 */ /* 0x000fe200078e00ff */
[----:B------:R-:W-:-:S05]  /*b7d0*/  SHF.R.U32.HI R9, RZ, R10, R9 ;  /* 0x0000000aff097219 */ /* 0x000fca0000011609 */
[----:B------:R-:W1:Y:S01]  /*b7e0*/  LDC R26, c[0x0][0x648] ;  /* 0x00019200ff1a7b82 */ /* 0x000e620000000800 */
[-CC-:B--2---:R-:W-:Y:S02]  /*b7f0*/  SHF.R.U64 R21, R14, R12.reuse, R9.reuse ;  /* 0x0000000c0e157219 */ /* 0x184fe40000001209 */
[----:B------:R-:W-:-:S05]  /*b800*/  SHF.R.U32.HI R6, RZ, R12, R9 ;  /* 0x0000000cff067219 */ /* 0x000fca0000011609 */
[----:B------:R-:W2:Y:S01]  /*b810*/  LDC R27, c[0x0][0x638] ;  /* 0x00018e00ff1b7b82 */ /* 0x000ea20000000800 */
[-C--:B---3--:R-:W-:Y:S02]  /*b820*/  SHF.L.U32 R8, R8, R25.reuse, RZ ;  /* 0x0000001908087219 */ /* 0x088fe400000006ff */
[-CC-:B------:R-:W-:Y:S02]  /*b830*/  SHF.R.U64 R23, R21, R25.reuse, R6.reuse ;  /* 0x0000001915177219 */ /* 0x180fe40000001206 */
[----:B------:R-:W-:Y:S02]  /*b840*/  LOP3.LUT R32, RZ, R8, RZ, 0x33, !PT ;  /* 0x00000008ff207212 */ /* 0x000fe400078e33ff */
[----:B------:R-:W-:Y:S01]  /*b850*/  SHF.R.U32.HI R9, RZ, R25, R6 ;  /* 0x00000019ff097219 */ /* 0x000fe20000011606 */
[----:B------:R-:W3:Y:S01]  /*b860*/  LDC R31, c[0x0][0x610] ;  /* 0x00018400ff1f7b82 */ /* 0x000ee20000000800 */
[----:B------:R-:W-:Y:S01]  /*b870*/  IMAD.MOV.U32 R8, RZ, RZ, R23 ;  /* 0x000000ffff087224 */ /* 0x000fe200078e0017 */
[----:B------:R-:W-:Y:S06]  /*b880*/  @!P0 BRA `(.L_x_291) ;  /* 0x0000000000288947 */ /* 0x000fec0003800000 */
        /* <DEDUP_REMOVED lines=10> */
.L_x_291:
[----:B------:R-:W-:Y:S02]  /*b930*/  ISETP.NE.AND P0, PT, R2, 0x1, PT ;  /* 0x000000010200780c */ /* 0x000fe40003f05270 */
[----:B-1----:R-:W-:Y:S02]  /*b940*/  SHF.R.U64 R6, R8, R26, R9 ;  /* 0x0000001a08067219 */ /* 0x002fe40000001209 */
[----:B------:R-:W-:Y:S02]  /*b950*/  SHF.L.U32 R30, R30, R25, RZ ;  /* 0x000000191e1e7219 */ /* 0x000fe400000006ff */
[----:B------:R-:W-:Y:S01]  /*b960*/  LOP3.LUT R5, R21, R32, RZ, 0xc0, !PT ;  /* 0x0000002015057212 */ /* 0x000fe200078ec0ff */
[----:B------:R-:W-:Y:S01]  /*b970*/  IMAD.MOV R8, RZ, RZ, -R6 ;  /* 0x000000ffff087224 */ /* 0x000fe200078e0a06 */
[----:B0-----:R-:W-:-:S03]  /*b980*/  IADD3 R9, R20, -0x1, RZ ;  /* 0xffffffff14097810 */ /* 0x001fc60007ffe0ff */
[----:B------:R-:W-:Y:S01]  /*b990*/  IMAD R6, R30, R6, R5 ;  /* 0x000000061e067224 */ /* 0x000fe200078e0205 */
[----:B------:R-:W-:Y:S01]  /*b9a0*/  LOP3.LUT R5, R14, R9, RZ, 0xc0, !PT ;  /* 0x000000090e057212 */ /* 0x000fe200078ec0ff */
[----:B------:R-:W-:Y:S02]  /*b9b0*/  @P0 IMAD R3, R7, R24, R4 ;  /* 0x0000001807030224 */ /* 0x000fe400078e0204 */
[----:B--2---:R-:W-:Y:S02]  /*b9c0*/  IMAD R4, R8, R27, R23 ;  /* 0x0000001b08047224 */ /* 0x004fe400078e0217 */
[----:B---3--:R-:W-:Y:S02]  /*b9d0*/  IMAD R3, R6, R31, R3 ;  /* 0x0000001f06037224 */ /* 0x008fe400078e0203 */
[----:B------:R-:W-:Y:S02]  /*b9e0*/  IMAD R4, R4, R20, R5 ;  /* 0x0000001404047224 */ /* 0x000fe400078e0205 */
[----:B------:R-:W-:-:S02]  /*b9f0*/  IMAD.MOV.U32 R8, RZ, RZ, 0x1 ;  /* 0x00000001ff087424 */ /* 0x000fc400078e00ff */
[----:B------:R-:W-:Y:S01]  /*ba00*/  IMAD.MOV.U32 R6, RZ, RZ, R22 ;  /* 0x000000ffff067224 */ /* 0x000fe200078e0016 */
[----:B------:R-:W-:Y:S02]  /*ba10*/  SEL R21, R4, R3, !P0 ;  /* 0x0000000304157207 */ /* 0x000fe40004000000 */
[----:B------:R-:W-:-:S07]  /*ba20*/  SEL R20, R3, R4, !P0 ;  /* 0x0000000403147207 */ /* 0x000fce0004000000 */
.L_x_289:
[----:B------:R-:W-:-:S08]  /*ba30*/  NOP ;  /* 0x0000000000007918 */ /* 0x000fd00000000000 */
[----:B------:R-:W0:-:S00]  /*ba40*/  USETMAXREG.DEALLOC.CTAPOOL 0x28 ;  /* 0x00000028000079c8 */ /* 0x000e0000080e0500 */
[----:B0-----:R-:W-:-:S13]  /*ba50*/  ISETP.NE.AND P0, PT, R0, RZ, PT ;  /* 0x000000ff0000720c */ /* 0x001fda0003f05270 */
[----:B------:R-:W-:Y:S05]  /*ba60*/  @P0 EXIT ;  /* 0x000000000000094d */ /* 0x000fea0003800000 */
[----:B------:R-:W-:Y:S01]  /*ba70*/  LOP3.LUT P0, RZ, R8, 0xff, RZ, 0xc0, !PT ;  /* 0x000000ff08ff7812 */ /* 0x000fe2000780c0ff */
[----:B------:R-:W-:Y:S02]  /*ba80*/  IMAD.MOV.U32 R0, RZ, RZ, 0x1 ;  /* 0x00000001ff007424 */ /* 0x000fe400078e00ff */
[----:B------:R-:W-:-:S10]  /*ba90*/  IMAD.MOV.U32 R3, RZ, RZ, RZ ;  /* 0x000000ffff037224 */ /* 0x000fd400078e00ff */
[----:B------:R-:W-:Y:S05]  /*baa0*/  @!P0 BRA `(.L_x_292) ;  /* 0x0000000c00788947 */ /* 0x000fea0003800000 */
[----:B------:R-:W0:Y:S01]  /*bab0*/  LDC R0, c[0x0][0x28c] ;  /* 0x0000a300ff007b82 */ /* 0x000e220000000800 */
[----:B------:R-:W1:Y:S01]  /*bac0*/  S2R R11, SR_CgaCtaId ;  /* 0x00000000000b7919 */ /* 0x000e620000008800 */
[----:B------:R-:W-:Y:S01]  /*bad0*/  ULDC UR5, c[0x0][0x658] ;  /* 0x0001960000057ab9 */ /* 0x000fe20000000800 */
[----:B------:R-:W-:Y:S01]  /*bae0*/  UMOV UR7, 0xffffffff ;  /* 0xffffffff00077882 */ /* 0x000fe20000000000 */
[----:B------:R-:W-:Y:S01]  /*baf0*/  ULDC UR6, c[0x0][0xc] ;  /* 0x0000030000067ab9 */ /* 0x000fe20000000800 */
[----:B------:R-:W-:Y:S01]  /*bb00*/  USHF.L.U32 UR9, UR7, UR5, URZ ;  /* 0x0000000507097299 */ /* 0x000fe2000800063f */
[----:B------:R-:W-:Y:S01]  /*bb10*/  BSSY B0, `(.L_x_292) ;  /* 0x00000d7000007945 */ /* 0x000fe20003800000 */
[----:B------:R-:W-:Y:S01]  /*bb20*/  UMOV UR8, 0x1 ;  /* 0x0000000100087882 */ /* 0x000fe20000000000 */
[----:B------:R-:W-:Y:S01]  /*bb30*/  ULDC UR7, c[0x0][0x10] ;  /* 0x0000040000077ab9 */ /* 0x000fe20000000800 */
[----:B------:R-:W-:Y:S01]  /*bb40*/  USHF.L.U32 UR5, UR8, UR5, URZ ;  /* 0x0000000508057299 */ /* 0x000fe2000800063f */
[----:B------:R-:W-:Y:S01]  /*bb50*/  IMAD.MOV.U32 R9, RZ, RZ, 0x1 ;  /* 0x00000001ff097424 */ /* 0x000fe200078e00ff */
[----:B------:R-:W-:Y:S01]  /*bb60*/  UIMAD.WIDE.U32 UR6, UR6, UR7, URZ ;  /* 0x00000007060672a5 */ /* 0x000fe2000f8e003f */
[----:B------:R-:W-:Y:S01]  /*bb70*/  LOP3.LUT R13, R19, 0x2, RZ, 0xfc, !PT ;  /* 0x00000002130d7812 */ /* 0x000fe200078efcff */
[----:B------:R-:W-:Y:S01]  /*bb80*/  ULDC UR8, c[0x0][0x14] ;  /* 0x0000050000087ab9 */ /* 0x000fe20000000800 */
[----:B------:R-:W-:Y:S01]  /*bb90*/  ULDC UR4, c[0x0][0x600] ;  /* 0x0001800000047ab9 */ /* 0x000fe20000000800 */
[----:B------:R-:W-:-:S02]  /*bba0*/  UIMAD.WIDE.U32 UR30, UR6, UR8, URZ ;  /* 0x00000008061e72a5 */ /* 0x000fc4000f8e003f */
[----:B------:R-:W-:Y:S02]  /*bbb0*/  UIMAD UR7, UR7, UR8, URZ ;  /* 0x00000008070772a4 */ /* 0x000fe4000f8e023f */
[----:B------:R-:W-:Y:S02]  /*bbc0*/  UIADD3 UR4, UR4, -0x1, URZ ;  /* 0xffffffff04047890 */ /* 0x000fe4000fffe03f */
[----:B------:R-:W-:Y:S02]  /*bbd0*/  ULOP3.LUT UR6, URZ, UR9, URZ, 0x33, !UPT ;  /* 0x000000093f067292 */ /* 0x000fe4000f8e333f */
[----:B------:R-:W-:Y:S01]  /*bbe0*/  UIADD3 UR7, UR31, UR7, URZ ;  /* 0x000000071f077290 */ /* 0x000fe2000fffe03f */
[----:B0-----:R-:W-:Y:S01]  /*bbf0*/  VIADD R0, R0, 0x7f ;  /* 0x0000007f00007836 */ /* 0x001fe20000000000 */
[----:B------:R-:W-:-:S04]  /*bc00*/  ULDC.64 UR38, c[0x0][0x198] ;  /* 0x0000660000267ab9 */ /* 0x000fc80000000a00 */
[----:B------:R-:W-:-:S04]  /*bc10*/  SHF.R.S32.HI R3, RZ, 0x1f, R0 ;  /* 0x0000001fff037819 */ /* 0x000fc80000011400 */
[----:B------:R-:W-:Y:S01]  /*bc20*/  LEA.HI R8, R3, R0, RZ, 0x7 ;  /* 0x0000000003087211 */ /* 0x000fe200078f38ff */
[C---:B-1----:R-:W-:Y:S01]  /*bc30*/  IMAD.SHL.U32 R10, R11.reuse, 0x20, RZ ;  /* 0x000000200b0a7824 */ /* 0x042fe200078e00ff */
[----:B------:R-:W-:Y:S01]  /*bc40*/  SHF.L.U32 R11, R11, 0xb, RZ ;  /* 0x0000000b0b0b7819 */ /* 0x000fe200000006ff */
[----:B------:R-:W-:Y:S01]  /*bc50*/  IMAD.MOV.U32 R0, RZ, RZ, 0x1 ;  /* 0x00000001ff007424 */ /* 0x000fe200078e00ff */
[----:B------:R-:W-:Y:S01]  /*bc60*/  SHF.R.S32.HI R8, RZ, 0x7, R8 ;  /* 0x00000007ff087819 */ /* 0x000fe20000011408 */
[----:B------:R-:W-:Y:S01]  /*bc70*/  IMAD.MOV.U32 R3, RZ, RZ, RZ ;  /* 0x000000ffff037224 */ /* 0x000fe200078e00ff */
[----:B------:R-:W-:Y:S02]  /*bc80*/  LOP3.LUT R10, R10, 0x60, RZ, 0xc0, !PT ;  /* 0x000000600a0a7812 */ /* 0x000fe400078ec0ff */
[----:B------:R-:W-:Y:S01]  /*bc90*/  LOP3.LUT R11, R11, 0x1800, RZ, 0xc0, !PT ;  /* 0x000018000b0b7812 */ /* 0x000fe200078ec0ff */
[----:B------:R-:W-:-:S07]  /*bca0*/  VIADD R12, R8, 0x1 ;  /* 0x00000001080c7836 */ /* 0x000fce0000000000 */
.L_x_303:
[----:B------:R-:W-:-:S03]  /*bcb0*/  UMOV UR8, 0xffffffff ;  /* 0xffffffff00087882 */ /* 0x000fc60000000000 */
[----:B------:R-:W-:Y:S05]  /*bcc0*/  BRA.DIV UR8, `(.L_x_293) ;  /* 0x0000000e08907947 */ /* 0x000fea000b800000 */
[----:B------:R-:W-:-:S13]  /*bcd0*/  ELECT P6, URZ, PT ;  /* 0x00000000003f782f */ /* 0x000fda00038c0000 */
.L_x_312:
[----:B------:R-:W0:Y:S01]  /*bce0*/  LDC R4, c[0x0][0x28c] ;  /* 0x0000a300ff047b82 */ /* 0x000e220000000800 */
[----:B------:R-:W-:Y:S01]  /*bcf0*/  BSSY B1, `(.L_x_294) ;  /* 0x0000044000017945 */ /* 0x000fe20003800000 */
[----:B0-----:R-:W-:-:S13]  /*bd00*/  ISETP.LT.OR P6, PT, R4, 0x1, !P6 ;  /* 0x000000010400780c */ /* 0x001fda00077c1670 */
[----:B------:R-:W-:Y:S05]  /*bd10*/  @P6 BRA `(.L_x_295) ;  /* 0x0000000400046947 */ /* 0x000fea0003800000 */
[----:B------:R-:W-:Y:S02]  /*bd20*/  IMAD R21, R21, 0x80, R10 ;  /* 0x0000008015157824 */ /* 0x000fe400078e020a */
[----:B------:R-:W-:Y:S02]  /*bd30*/  IMAD.SHL.U32 R22, R20, 0x100, RZ ;  /* 0x0000010014167824 */ /* 0x000fe400078e00ff */
[----:B------:R-:W-:Y:S02]  /*bd40*/  IMAD.MOV.U32 R24, RZ, RZ, RZ ;  /* 0x000000ffff187224 */ /* 0x000fe400078e00ff */
[----:B------:R-:W-:Y:S02]  /*bd50*/  IMAD.MOV.U32 R4, RZ, RZ, R12 ;  /* 0x000000ffff047224 */ /* 0x000fe400078e000c */
[----:B------:R-:W-:Y:S02]  /*bd60*/  IMAD.MOV.U32 R5, RZ, RZ, R0 ;  /* 0x000000ffff057224 */ /* 0x000fe400078e0000 */
[----:B------:R-:W-:-:S07]  /*bd70*/  IMAD.MOV.U32 R14, RZ, RZ, R3 ;  /* 0x000000ffff0e7224 */ /* 0x000fce00078e0003 */
.L_x_298:
[----:B------:R-:W0:Y:S01]  /*bd80*/  S2R R20, SR_CgaCtaId ;  /* 0x0000000000147919 */ /* 0x000e220000008800 */
[----:B------:R-:W-:Y:S02]  /*bd90*/  MOV R7, 0x400 ;  /* 0x0000040000077802 */ /* 0x000fe40000000f00 */
[----:B------:R-:W-:-:S13]  /*bda0*/  LOP3.LUT P1, RZ, R18, 0x7f, RZ, 0xc0, !PT ;  /* 0x0000007f12ff7812 */ /* 0x000fda000782c0ff */
[----:B------:R-:W1:Y:S01]  /*bdb0*/  @!P1 LDC R15, c[0x0][0x500] ;  /* 0x00014000ff0f9b82 */ /* 0x000e620000000800 */
[----:B0-----:R-:W-:Y:S02]  /*bdc0*/  LEA R23, R20, R7, 0x18 ;  /* 0x0000000714177211 */ /* 0x001fe400078ec0ff */
[----:B------:R-:W-:-:S03]  /*bdd0*/  SHF.L.U32 R7, R5, 0x1f, RZ ;  /* 0x0000001f05077819 */ /* 0x000fc600000006ff */
[----:B------:R-:W-:-:S04]  /*bde0*/  IMAD R20, R14, 0x8, R23 ;  /* 0x000000080e147824 */ /* 0x000fc800078e0217 */
[----:B------:R-:W0:Y:S02]  /*bdf0*/  SYNCS.PHASECHK.TRANS64.TRYWAIT P0, [R20+URZ+0x10], R7 ;  /* 0x00001007140075a7 */ /* 0x000e24000800017f */
[----:B01----:R-:W-:Y:S05]  /*be00*/  @!P0 BRA `(.L_x_296) ;  /* 0x0000000c00608947 */ /* 0x003fea0003800000 */
.L_x_313:
[----:B0-----:R-:W-:Y:S01]  /*be10*/  PRMT R7, R13, 0x9910, RZ ;  /* 0x000099100d077816 */ /* 0x001fe200000000ff */
[----:B------:R0:W-:Y:S03]  /*be20*/  @!P1 SYNCS.ARRIVE.TRANS64 RZ, [R20+URZ], R15 ;  /* 0x0000000f14ff99a7 */ /* 0x0001e6000800003f */
[----:B------:R-:W-:-:S13]  /*be30*/  ISETP.NE.AND P0, PT, R7, 0x2, PT ;  /* 0x000000020700780c */ /* 0x000fda0003f05270 */
[----:B0-----:R-:W-:Y:S05]  /*be40*/  @P0 BRA `(.L_x_297) ;  /* 0x0000000000040947 */ /* 0x001fea0003800000 */
[----:B------:R-:W-:Y:S01]  /*be50*/  BPT.TRAP 0x1 ;  /* 0x000000040000795c */ /* 0x000fe20000300000 */
.L_x_297:
[----:B------:R-:W-:Y:S01]  /*be60*/  IMAD R7, R14, 0x10000, R23 ;  /* 0x000100000e077824 */ /* 0x000fe200078e0217 */
[----:B------:R-:W-:Y:S01]  /*be70*/  R2UR UR34, R24 ;  /* 0x00000000182272ca */ /* 0x000fe200000e0000 */
[----:B------:R-:W-:Y:S01]  /*be80*/  VIADD R4, R4, 0xffffffff ;  /* 0xffffffff04047836 */ /* 0x000fe20000000000 */
[----:B------:R-:W-:Y:S01]  /*be90*/  R2UR UR33, R20 ;  /* 0x00000000142172ca */ /* 0x000fe200000e0000 */
[----:B------:R-:W-:Y:S01]  /*bea0*/  UIADD3 UR14, UP0, UR38, 0xf0, URZ ;  /* 0x000000f0260e7890 */ /* 0x000fe2000ff1e03f */
[----:B------:R-:W-:Y:S01]  /*beb0*/  R2UR UR24, R7 ;  /* 0x00000000071872ca */ /* 0x000fe200000e0000 */
[----:B------:R-:W-:Y:S01]  /*bec0*/  IMAD R7, R14, 0x4000, R11 ;  /* 0x000040000e077824 */ /* 0x000fe200078e020b */
[----:B------:R-:W-:Y:S01]  /*bed0*/  R2UR UR36, R6 ;  /* 0x00000000062472ca */ /* 0x000fe200000e0000 */
[----:B------:R-:W-:Y:S01]  /*bee0*/  UIADD3 UR40, UP1, UR38, 0x1f0, URZ ;  /* 0x000001f026287890 */ /* 0x000fe2000ff3e03f */
[----:B------:R-:W-:Y:S01]  /*bef0*/  R2UR UR35, R22 ;  /* 0x00000000162372ca */ /* 0x000fe200000e0000 */
[----:B------:R-:W-:Y:S01]  /*bf00*/  UIADD3.X UR15, URZ, UR39, URZ, UP0, !UPT ;  /* 0x000000273f0f7290 */ /* 0x000fe200087fe43f */
[----:B------:R-:W-:Y:S01]  /*bf10*/  LEA R7, R7, R23, 0x1 ;  /* 0x0000001707077211 */ /* 0x000fe200078e08ff */
[----:B------:R-:W-:Y:S01]  /*bf20*/  UIADD3.X UR41, URZ, UR39, URZ, UP1, !UPT ;  /* 0x000000273f297290 */ /* 0x000fe20008ffe43f */
[----:B------:R-:W-:Y:S01]  /*bf30*/  R2UR UR19, R21 ;  /* 0x00000000151372ca */ /* 0x000fe200000e0000 */
[----:B------:R-:W-:Y:S01]  /*bf40*/  UIADD3 UR26, UR34, 0x40, URZ ;  /* 0x00000040221a7890 */ /* 0x000fe2000fffe03f */
[----:B------:R-:W-:Y:S01]  /*bf50*/  R2UR UR8, R7 ;  /* 0x00000000070872ca */ /* 0x000fe200000e0000 */
[----:B------:R-:W-:Y:S01]  /*bf60*/  VIADD R14, R14, 0x1 ;  /* 0x000000010e0e7836 */ /* 0x000fe20000000000 */
[----:B------:R-:W-:Y:S01]  /*bf70*/  ISETP.GT.AND P1, PT, R4, 0x1, PT ;  /* 0x000000010400780c */ /* 0x000fe20003f24270 */
[----:B------:R-:W-:Y:S01]  /*bf80*/  UIADD3 UR32, UR24, 0x100, URZ ;  /* 0x0000010018207890 */ /* 0x000fe2000fffe03f */
[----:B------:R-:W-:Y:S01]  /*bf90*/  VIADD R24, R24, 0x80 ;  /* 0x0000008018187836 */ /* 0x000fe20000000000 */
[----:B------:R-:W-:Y:S01]  /*bfa0*/  UIADD3 UR24, UR24, 0x8100, URZ ;  /* 0x0000810018187890 */ /* 0x000fe2000fffe03f */
[----:B------:R-:W-:Y:S01]  /*bfb0*/  ISETP.NE.AND P0, PT, R14, 0x2, PT ;  /* 0x000000020e00780c */ /* 0x000fe20003f05270 */
[----:B------:R-:W-:Y:S01]  /*bfc0*/  UMOV UR22, 0x0 ;  /* 0x0000000000167882 */ /* 0x000fe20000000000 */
[----:B------:R-:W-:Y:S01]  /*bfd0*/  UMOV UR23, 0x10000000 ;  /* 0x1000000000177882 */ /* 0x000fe20000000000 */
[----:B------:R-:W-:Y:S01]  /*bfe0*/  UMOV UR25, UR33 ;  /* 0x0000002100197c82 */ /* 0x000fe20008000000 */
[----:B------:R-:W-:Y:S01]  /*bff0*/  UMOV UR28, UR36 ;  /* 0x00000024001c7c82 */ /* 0x000fe20008000000 */
[----:B------:R-:W-:Y:S01]  /*c000*/  UMOV UR27, UR35 ;  /* 0x00000023001b7c82 */ /* 0x000fe20008000000 */
[----:B------:R-:W-:Y:S01]  /*c010*/  UMOV UR13, 0xf0000 ;  /* 0x000f0000000d7882 */ /* 0x000fe20000000000 */
[----:B------:R-:W-:Y:S01]  /*c020*/  UIADD3 UR16, UR8, 0x20100, URZ ;  /* 0x0002010008107890 */ /* 0x000fe2000fffe03f */
[----:B------:R0:W-:Y:S01]  /*c030*/  UTMALDG.3D [UR32], [UR14], desc[UR22] ;  /* 0x000016200e0075b4 */ /* 0x0001e20008011000 */
[----:B------:R-:W-:Y:S01]  /*c040*/  UIADD3 UR8, UR8, 0x24100, URZ ;  /* 0x0002410008087890 */ /* 0x000fe2000fffe03f */
[----:B------:R-:W-:Y:S01]  /*c050*/  SEL R20, RZ, 0x1, P0 ;  /* 0x00000001ff147807 */ /* 0x000fe20000000000 */
[----:B------:R-:W-:Y:S01]  /*c060*/  UMOV UR17, UR33 ;  /* 0x0000002100117c82 */ /* 0x000fe20008000000 */
[----:B------:R-:W-:Y:S01]  /*c070*/  UMOV UR18, UR34 ;  /* 0x0000002200127c82 */ /* 0x000fe20008000000 */
[----:B------:R-:W-:Y:S01]  /*c080*/  UMOV UR20, UR36 ;  /* 0x0000002400147c82 */ /* 0x000fe20008000000 */
[----:B------:R-:W-:Y:S01]  /*c090*/  UMOV UR9, UR33 ;  /* 0x0000002100097c82 */ /* 0x000fe20008000000 */
[----:B------:R-:W-:Y:S01]  /*c0a0*/  UMOV UR11, UR19 ;  /* 0x00000013000b7c82 */ /* 0x000fe20008000000 */
[----:B------:R-:W-:Y:S01]  /*c0b0*/  UMOV UR12, UR36 ;  /* 0x00000024000c7c82 */ /* 0x000fe20008000000 */
[----:B------:R0:W-:Y:S01]  /*c0c0*/  UTMALDG.3D [UR24], [UR14], desc[UR22] ;  /* 0x000016180e0075b4 */ /* 0x0001e20008011000 */
[----:B------:R-:W-:Y:S01]  /*c0d0*/  UMOV UR10, UR26 ;  /* 0x0000001a000a7c82 */ /* 0x000fe20008000000 */
[----:B------:R-:W-:-:S02]  /*c0e0*/  LOP3.LUT R5, R5, R20, RZ, 0x3c, !PT ;  /* 0x0000001405057212 */ /* 0x000fc400078e3cff */
[----:B------:R-:W-:Y:S01]  /*c0f0*/  SEL R14, R14, RZ, P0 ;  /* 0x000000ff0e0e7207 */ /* 0x000fe20000000000 */
[----:B------:R0:W-:Y:S01]  /*c100*/  UTMALDG.3D.MULTICAST [UR16], [UR40], UR13, desc[UR22] ;  /* 0x00001610280073b4 */ /* 0x0001e2000801180d */
[----:B------:R0:W-:Y:S02]  /*c110*/  UTMALDG.3D.MULTICAST [UR8], [UR40], UR13, desc[UR22] ;  /* 0x00001608280073b4 */ /* 0x0001e4000801180d */
[----:B0-----:R-:W-:Y:S05]  /*c120*/  @P1 BRA `(.L_x_298) ;  /* 0xfffffffc00141947 */ /* 0x001fea000383ffff */
.L_x_295:
[----:B------:R-:W-:Y:S05]  /*c130*/  BSYNC B1 ;  /* 0x0000000000017941 */ /* 0x000fea0003800000 */
.L_x_294:
[----:B------:R-:W-:Y:S01]  /*c140*/  LOP3.LUT P1, RZ, R9, 0xff, RZ, 0xc0, !PT ;  /* 0x000000ff09ff7812 */ /* 0x000fe2000782c0ff */
[----:B------:R-:W-:Y:S01]  /*c150*/  IMAD.IADD R3, R8, 0x1, R3 ;  /* 0x0000000108037824 */ /* 0x000fe200078e0203 */
[----:B------:R-:W-:Y:S01]  /*c160*/  IADD3 R16, P2, R16, UR30, RZ ;  /* 0x0000001e10107c10 */ /* 0x000fe2000ff5e0ff */
[----:B------:R-:W-:Y:S01]  /*c170*/  ULDC.64 UR8, c[0x0][0x650] ;  /* 0x0001940000087ab9 */ /* 0x000fe20000000a00 */
[----:B------:R-:W-:Y:S01]  /*c180*/  BSSY B1, `(.L_x_299) ;  /* 0x000006d000017945 */ /* 0x000fe20003800000 */
[----:B------:R-:W-:Y:S01]  /*c190*/  IMAD.MOV.U32 R20, RZ, RZ, -0x1 ;  /* 0xffffffffff147424 */ /* 0x000fe200078e00ff */
[----:B------:R-:W-:Y:S01]  /*c1a0*/  ISETP.GT.U32.AND P0, PT, R3, 0x1, PT ;  /* 0x000000010300780c */ /* 0x000fe20003f04070 */
[----:B------:R-:W-:Y:S01]  /*c1b0*/  IMAD.MOV.U32 R21, RZ, RZ, -0x1 ;  /* 0xffffffffff157424 */ /* 0x000fe200078e00ff */
[----:B------:R-:W-:Y:S02]  /*c1c0*/  SHF.R.U32.HI R4, RZ, 0x1, R3 ;  /* 0x00000001ff047819 */ /* 0x000fe40000011603 */
[----:B------:R-:W-:-:S02]  /*c1d0*/  ISETP.LT.U32.AND P0, PT, R8, 0x2, P0 ;  /* 0x000000020800780c */ /* 0x000fc40000701070 */
[----:B------:R-:W-:Y:S01]  /*c1e0*/  IADD3.X R17, R17, UR7, RZ, P2, !PT ;  /* 0x0000000711117c10 */ /* 0x000fe200097fe4ff */
[----:B------:R-:W0:Y:S01]  /*c1f0*/  @P1 S2R R6, SR_CgaCtaId ;  /* 0x0000000000061919 */ /* 0x000e220000008800 */
[----:B------:R-:W-:Y:S02]  /*c200*/  @P1 MOV R5, 0x400 ;  /* 0x0000040000051802 */ /* 0x000fe40000000f00 */
[----:B------:R-:W-:Y:S02]  /*c210*/  ISETP.GE.U32.AND P2, PT, R16, UR8, PT ;  /* 0x0000000810007c0c */ /* 0x000fe4000bf46070 */
[----:B------:R-:W-:Y:S02]  /*c220*/  LOP3.LUT R4, R4, 0x1, RZ, 0xc0, !PT ;  /* 0x0000000104047812 */ /* 0x000fe400078ec0ff */
[----:B------:R-:W-:Y:S02]  /*c230*/  LOP3.LUT R3, R3, 0x1, RZ, 0xc0, !PT ;  /* 0x0000000103037812 */ /* 0x000fe400078ec0ff */
[----:B------:R-:W-:-:S02]  /*c240*/  PRMT R9, RZ, 0x7610, R9 ;  /* 0x00007610ff097816 */ /* 0x000fc40000000009 */
[----:B0-----:R-:W-:Y:S01]  /*c250*/  @P1 LEA R5, R6, R5, 0x18 ;  /* 0x0000000506051211 */ /* 0x001fe200078ec0ff */
[----:B------:R-:W-:-:S03]  /*c260*/  IMAD.MOV.U32 R6, RZ, RZ, -0x1 ;  /* 0xffffffffff067424 */ /* 0x000fc600078e00ff */
[----:B------:R0:W-:Y:S01]  /*c270*/  @P1 SYNCS.ARRIVE.TRANS64.A1T0 RZ, [R5+URZ+0x38], RZ ;  /* 0x000038ff05ff19a7 */ /* 0x0001e2000810003f */
[----:B------:R-:W-:-:S04]  /*c280*/  ISETP.NE.U32.AND P1, PT, R4, 0x1, PT ;  /* 0x000000010400780c */ /* 0x000fc80003f25070 */
[----:B------:R-:W-:Y:S02]  /*c290*/  ISETP.GT.U32.AND P1, PT, R8, 0x1, !P1 ;  /* 0x000000010800780c */ /* 0x000fe40004f24070 */
[----:B0-----:R-:W-:Y:S02]  /*c2a0*/  SEL R5, RZ, 0x1, !P0 ;  /* 0x00000001ff057807 */ /* 0x001fe40004000000 */
[----:B------:R-:W-:Y:S02]  /*c2b0*/  ISETP.GE.U32.AND.EX P0, PT, R17, UR9, PT, P2 ;  /* 0x0000000911007c0c */ /* 0x000fe4000bf06120 */
[----:B------:R-:W-:-:S04]  /*c2c0*/  SEL R4, RZ, 0x1, !P1 ;  /* 0x00000001ff047807 */ /* 0x000fc80004800000 */
[----:B------:R-:W-:Y:S02]  /*c2d0*/  LOP3.LUT R0, R4, R0, R5, 0x96, !PT ;  /* 0x0000000004007212 */ /* 0x000fe400078e9605 */
[----:B------:R-:W-:-:S05]  /*c2e0*/  PRMT R4, RZ, 0x7610, R4 ;  /* 0x00007610ff047816 */ /* 0x000fca0000000004 */
[----:B------:R-:W-:Y:S05]  /*c2f0*/  @P0 BRA `(.L_x_300) ;  /* 0x0000000400540947 */ /* 0x000fea0003800000 */
[----:B------:R-:W0:Y:S01]  /*c300*/  S2R R15, SR_CTAID.X ;  /* 0x00000000000f7919 */ /* 0x000e220000002500 */
[----:B------:R-:W-:Y:S01]  /*c310*/  ULDC.64 UR8, c[0x0][0x628] ;  /* 0x00018a0000087ab9 */ /* 0x000fe20000000a00 */
[----:B------:R-:W-:Y:S01]  /*c320*/  ULDC UR11, c[0x0][0x630] ;  /* 0x00018c00000b7ab9 */ /* 0x000fe20000000800 */
[----:B------:R-:W-:Y:S01]  /*c330*/  ISETP.NE.U32.AND P0, PT, RZ, UR8, PT ;  /* 0x00000008ff007c0c */ /* 0x000fe2000bf05070 */
[----:B------:R-:W1:Y:S01]  /*c340*/  S2R R20, SR_CTAID.Y ;  /* 0x0000000000147919 */ /* 0x000e620000002600 */
[----:B------:R-:W-:Y:S01]  /*c350*/  ULDC UR12, c[0x0][0x150] ;  /* 0x00005400000c7ab9 */ /* 0x000fe20000000800 */
[----:B------:R-:W-:Y:S01]  /*c360*/  IMAD.MOV.U32 R4, RZ, RZ, R16 ;  /* 0x000000ffff047224 */ /* 0x000fe200078e0010 */
[----:B------:R-:W-:Y:S01]  /*c370*/  ISETP.NE.AND.EX P0, PT, RZ, UR9, PT, P0 ;  /* 0x00000009ff007c0c */ /* 0x000fe2000bf05300 */
[----:B------:R-:W-:Y:S01]  /*c380*/  IMAD.MOV.U32 R5, RZ, RZ, R17 ;  /* 0x000000ffff057224 */ /* 0x000fe200078e0011 */
[----:B0-----:R-:W-:-:S11]  /*c390*/  I2FP.F32.U32 R22, R15 ;  /* 0x0000000f00167245 */ /* 0x001fd60000201000 */
[----:B------:R-:W-:Y:S05]  /*c3a0*/  @!P0 BRA `(.L_x_301) ;  /* 0x0000000000288947 */ /* 0x000fea0003800000 */
[----:B------:R-:W-:Y:S02]  /*c3b0*/  ULDC UR10, c[0x0][0x634] ;  /* 0x00018d00000a7ab9 */ /* 0x000fe40000000800 */
[----:B------:R-:W-:-:S05]  /*c3c0*/  IADD3 R5, P0, R16, UR10, RZ ;  /* 0x0000000a10057c10 */ /* 0x000fca000ff1e0ff */
[----:B------:R-:W-:-:S04]  /*c3d0*/  IMAD.X R21, RZ, RZ, R17, P0 ;  /* 0x000000ffff157224 */ /* 0x000fc800000e0611 */
[----:B------:R-:W-:-:S04]  /*c3e0*/  IMAD.WIDE.U32 R6, R21, UR8, RZ ;  /* 0x0000000815067c25 */ /* 0x000fc8000f8e00ff */
[----:B------:R-:W-:-:S04]  /*c3f0*/  IMAD.WIDE.U32 R6, P0, R5, UR9, R6 ;  /* 0x0000000905067c25 */ /* 0x000fc8000f800006 */
[----:B------:R-:W-:-:S04]  /*c400*/  IMAD.WIDE.U32 R4, R5, UR8, RZ ;  /* 0x0000000805047c25 */ /* 0x000fc8000f8e00ff */
[----:B------:R-:W-:Y:S01]  /*c410*/  IMAD.MOV.U32 R4, RZ, RZ, R7 ;  /* 0x000000ffff047224 */ /* 0x000fe200078e0007 */
[----:B------:R-:W-:Y:S02]  /*c420*/  IADD3 RZ, P1, R5, R6, RZ ;  /* 0x0000000605ff7210 */ /* 0x000fe40007f3e0ff */
[----:B------:R-:W-:-:S03]  /*c430*/  IADD3.X R5, RZ, RZ, RZ, P0, !PT ;  /* 0x000000ffff057210 */ /* 0x000fc600007fe4ff */
[----:B------:R-:W-:-:S08]  /*c440*/  IMAD.WIDE.U32.X R4, R21, UR9, R4, P1 ;  /* 0x0000000915047c25 */ /* 0x000fd000088e0404 */
.L_x_301:
[--C-:B------:R-:W-:Y:S01]  /*c450*/  SHF.R.U64 R14, R4, UR11, R5.reuse ;  /* 0x0000000b040e7c19 */ /* 0x100fe20008001205 */
[----:B------:R-:W-:Y:S01]  /*c460*/  FMUL R22, R22, UR12 ;  /* 0x0000000c16167c20 */ /* 0x000fe20008400000 */
[----:B------:R-:W-:Y:S01]  /*c470*/  SHF.R.U32.HI R4, RZ, UR11, R5 ;  /* 0x0000000bff047c19 */ /* 0x000fe20008011605 */
[----:B------:R-:W0:Y:S01]  /*c480*/  LDC R6, c[0x0][0x144] ;  /* 0x00005100ff067b82 */ /* 0x000e220000000800 */
[----:B------:R-:W-:Y:S01]  /*c490*/  IADD3 R5, P0, RZ, -R14, RZ ;  /* 0x8000000eff057210 */ /* 0x000fe20007f1e0ff */
[----:B------:R-:W-:Y:S01]  /*c4a0*/  ULDC UR10, c[0x0][0x154] ;  /* 0x00005500000a7ab9 */ /* 0x000fe20000000800 */
[----:B-1----:R-:W-:Y:S01]  /*c4b0*/  I2FP.F32.U32 R7, R20 ;  /* 0x0000001400077245 */ /* 0x002fe20000201000 */
[----:B------:R-:W1:Y:S01]  /*c4c0*/  F2I.U32.TRUNC.NTZ R22, R22 ;  /* 0x0000001600167305 */ /* 0x000e62000020f000 */
[----:B------:R-:W-:Y:S01]  /*c4d0*/  ULDC.64 UR8, c[0x0][0x620] ;  /* 0x0001880000087ab9 */ /* 0x000fe20000000a00 */
[----:B------:R-:W-:Y:S01]  /*c4e0*/  IMAD.X R4, RZ, RZ, ~R4, P0 ;  /* 0x000000ffff047224 */ /* 0x000fe200000e0e04 */
[----:B------:R-:W-:Y:S01]  /*c4f0*/  ISETP.NE.AND P2, PT, R2, 0x1, PT ;  /* 0x000000010200780c */ /* 0x000fe20003f45270 */
[----:B------:R-:W-:Y:S01]  /*c500*/  FMUL R23, R7, UR10 ;  /* 0x0000000a07177c20 */ /* 0x000fe20008400000 */
[----:B------:R-:W2:Y:S01]  /*c510*/  LDC R25, c[0x0][0x148] ;  /* 0x00005200ff197b82 */ /* 0x000ea20000000800 */
[----:B------:R-:W-:Y:S01]  /*c520*/  IMAD R4, R4, UR8, RZ ;  /* 0x0000000804047c24 */ /* 0x000fe2000f8e02ff */
[----:B------:R-:W-:-:S02]  /*c530*/  ULDC.64 UR10, c[0x0][0x640] ;  /* 0x00019000000a7ab9 */ /* 0x000fc40000000a00 */
[----:B------:R-:W-:Y:S01]  /*c540*/  ISETP.NE.U32.AND P0, PT, RZ, UR10, PT ;  /* 0x0000000aff007c0c */ /* 0x000fe2000bf05070 */
[----:B------:R-:W3:Y:S01]  /*c550*/  F2I.U32.TRUNC.NTZ R23, R23 ;  /* 0x0000001700177305 */ /* 0x000ee2000020f000 */
[C---:B------:R-:W-:Y:S02]  /*c560*/  IMAD R7, R5.reuse, UR9, R4 ;  /* 0x0000000905077c24 */ /* 0x040fe4000f8e0204 */
[----:B------:R-:W-:Y:S01]  /*c570*/  IMAD.WIDE.U32 R4, R5, UR8, R16 ;  /* 0x0000000805047c25 */ /* 0x000fe2000f8e0010 */
[----:B------:R-:W-:Y:S01]  /*c580*/  ULDC UR8, c[0x0][0x618] ;  /* 0x0001860000087ab9 */ /* 0x000fe20000000800 */
[----:B------:R-:W-:Y:S02]  /*c590*/  ISETP.NE.AND.EX P0, PT, RZ, UR11, PT, P0 ;  /* 0x0000000bff007c0c */ /* 0x000fe4000bf05300 */
[----:B------:R-:W-:Y:S02]  /*c5a0*/  IMAD.IADD R5, R5, 0x1, R7 ;  /* 0x0000000105057824 */ /* 0x000fe400078e0207 */
[----:B-1----:R-:W-:-:S03]  /*c5b0*/  IMAD.MOV R22, RZ, RZ, -R22 ;  /* 0x000000ffff167224 */ /* 0x002fc600078e0a16 */
[----:B------:R-:W-:Y:S01]  /*c5c0*/  SHF.R.U64 R21, R4, UR8, R5 ;  /* 0x0000000804157c19 */ /* 0x000fe20008001205 */
[----:B0-----:R-:W-:Y:S01]  /*c5d0*/  IMAD R15, R6, R22, R15 ;  /* 0x00000016060f7224 */ /* 0x001fe200078e020f */
[----:B------:R-:W-:Y:S01]  /*c5e0*/  SHF.R.U32.HI R4, RZ, UR8, R5 ;  /* 0x00000008ff047c19 */ /* 0x000fe20008011605 */
[----:B------:R-:W-:Y:S01]  /*c5f0*/  ULDC UR8, c[0x0][0x608] ;  /* 0x0001820000087ab9 */ /* 0x000fe20000000800 */
[----:B---3--:R-:W-:Y:S02]  /*c600*/  IMAD.MOV R6, RZ, RZ, -R23 ;  /* 0x000000ffff067224 */ /* 0x008fe400078e0a17 */
[--C-:B------:R-:W-:Y:S02]  /*c610*/  SHF.R.U64 R22, R21, UR8, R4.reuse ;  /* 0x0000000815167c19 */ /* 0x100fe40008001204 */
[----:B------:R-:W-:Y:S01]  /*c620*/  SHF.R.U32.HI R5, RZ, UR8, R4 ;  /* 0x00000008ff057c19 */ /* 0x000fe20008011604 */
[----:B------:R-:W-:Y:S01]  /*c630*/  ULDC UR8, c[0x0][0x658] ;  /* 0x0001960000087ab9 */ /* 0x000fe20000000800 */
[----:B--2---:R-:W-:-:S02]  /*c640*/  @P2 IMAD R15, R25, R6, R20 ;  /* 0x00000006190f2224 */ /* 0x004fc400078e0214 */
[--C-:B------:R-:W-:Y:S02]  /*c650*/  SHF.R.U64 R20, R22, UR8, R5.reuse ;  /* 0x0000000816147c19 */ /* 0x100fe40008001205 */
[----:B------:R-:W-:-:S03]  /*c660*/  SHF.R.U32.HI R23, RZ, UR8, R5 ;  /* 0x00000008ff177c19 */ /* 0x000fc60008011605 */
[----:B------:R-:W-:Y:S02]  /*c670*/  IMAD.MOV.U32 R6, RZ, RZ, R20 ;  /* 0x000000ffff067224 */ /* 0x000fe400078e0014 */
[----:B------:R-:W-:Y:S01]  /*c680*/  IMAD.MOV.U32 R5, RZ, RZ, R23 ;  /* 0x000000ffff057224 */ /* 0x000fe200078e0017 */
[----:B------:R-:W-:Y:S06]  /*c690*/  @!P0 BRA `(.L_x_302) ;  /* 0x00000000002c8947 */ /* 0x000fec0003800000 */
[----:B------:R-:W-:Y:S02]  /*c6a0*/  ULDC UR8, c[0x0][0x64c] ;  /* 0x0001930000087ab9 */ /* 0x000fe40000000800 */
[----:B------:R-:W-:-:S05]  /*c6b0*/  IADD3 R5, P0, R20, UR8, RZ ;  /* 0x0000000814057c10 */ /* 0x000fca000ff1e0ff */
[----:B------:R-:W-:-:S04]  /*c6c0*/  IMAD.X R23, RZ, RZ, R23, P0 ;  /* 0x000000ffff177224 */ /* 0x000fc800000e0617 */
[----:B------:R-:W-:-:S04]  /*c6d0*/  IMAD.WIDE.U32 R6, R23, UR10, RZ ;  /* 0x0000000a17067c25 */ /* 0x000fc8000f8e00ff */
[----:B------:R-:W-:-:S04]  /*c6e0*/  IMAD.WIDE.U32 R6, P0, R5, UR11, R6 ;  /* 0x0000000b05067c25 */ /* 0x000fc8000f800006 */
[----:B------:R-:W-:-:S04]  /*c6f0*/  IMAD.WIDE.U32 R4, R5, UR10, RZ ;  /* 0x0000000a05047c25 */ /* 0x000fc8000f8e00ff */
[----:B------:R-:W-:Y:S01]  /*c700*/  IMAD.MOV.U32 R4, RZ, RZ, R7 ;  /* 0x000000ffff047224 */ /* 0x000fe200078e0007 */
[----:B------:R-:W-:Y:S01]  /*c710*/  IADD3 RZ, P1, R5, R6, RZ ;  /* 0x0000000605ff7210 */ /* 0x000fe20007f3e0ff */
[----:B------:R-:W-:-:S04]  /*c720*/  IMAD.X R5, RZ, RZ, RZ, P0 ;  /* 0x000000ffff057224 */ /* 0x000fc800000e06ff */
[----:B------:R-:W-:-:S03]  /*c730*/  IMAD.WIDE.U32.X R4, R23, UR11, R4, P1 ;  /* 0x0000000b17047c25 */ /* 0x000fc600088e0404 */
[----:B------:R-:W-:-:S07]  /*c740*/  MOV R6, R4 ;  /* 0x0000000400067202 */ /* 0x000fce0000000f00 */
.L_x_302:
[----:B------:R-:W-:Y:S01]  /*c750*/  ULDC UR8, c[0x0][0x648] ;  /* 0x0001920000087ab9 */ /* 0x000fe20000000800 */
[----:B------:R-:W-:Y:S01]  /*c760*/  LOP3.LUT R4, R22, UR6, RZ, 0xc0, !PT ;  /* 0x0000000616047c12 */ /* 0x000fe2000f8ec0ff */
[----:B------:R-:W-:Y:S01]  /*c770*/  ULDC UR9, c[0x0][0x610] ;  /* 0x0001840000097ab9 */ /* 0x000fe20000000800 */
[----:B------:R-:W-:Y:S01]  /*c780*/  SHF.R.U64 R5, R6, UR8, R5 ;  /* 0x0000000806057c19 */ /* 0x000fe20008001205 */
[----:B------:R-:W-:Y:S01]  /*c790*/  ULDC UR8, c[0x0][0x638] ;  /* 0x00018e0000087ab9 */ /* 0x000fe20000000800 */
[----:B------:R-:W-:Y:S01]  /*c7a0*/  LOP3.LUT R21, R21, UR4, RZ, 0xc0, !PT ;  /* 0x0000000415157c12 */ /* 0x000fe2000f8ec0ff */
[----:B------:R-:W-:Y:S02]  /*c7b0*/  IMAD.MOV.U32 R6, RZ, RZ, R14 ;  /* 0x000000ffff067224 */ /* 0x000fe400078e000e */
[----:B------:R-:W-:Y:S02]  /*c7c0*/  IMAD.MOV R7, RZ, RZ, -R5 ;  /* 0x000000ffff077224 */ /* 0x000fe400078e0a05 */
[----:B------:R-:W-:-:S02]  /*c7d0*/  IMAD R4, R5, UR5, R4 ;  /* 0x0000000505047c24 */ /* 0x000fc4000f8e0204 */
[----:B------:R-:W-:Y:S01]  /*c7e0*/  IMAD R20, R7, UR8, R20 ;  /* 0x0000000807147c24 */ /* 0x000fe2000f8e0214 */
[----:B------:R-:W-:Y:S01]  /*c7f0*/  ULDC UR8, c[0x0][0x600] ;  /* 0x0001800000087ab9 */ /* 0x000fe20000000800 */
[----:B------:R-:W-:Y:S02]  /*c800*/  IMAD R15, R4, UR9, R15 ;  /* 0x00000009040f7c24 */ /* 0x000fe4000f8e020f */
[----:B------:R-:W-:Y:S02]  /*c810*/  IMAD R20, R20, UR8, R21 ;  /* 0x0000000814147c24 */ /* 0x000fe4000f8e0215 */
[----:B------:R-:W-:-:S03]  /*c820*/  IMAD.MOV.U32 R4, RZ, RZ, 0x1 ;  /* 0x00000001ff047424 */ /* 0x000fc600078e00ff */
[----:B------:R-:W-:Y:S02]  /*c830*/  SEL R21, R20, R15, !P2 ;  /* 0x0000000f14157207 */ /* 0x000fe40005000000 */
[----:B------:R-:W-:-:S07]  /*c840*/  SEL R20, R15, R20, !P2 ;  /* 0x000000140f147207 */ /* 0x000fce0005000000 */
.L_x_300:
[----:B------:R-:W-:Y:S05]  /*c850*/  BSYNC B1 ;  /* 0x0000000000017941 */ /* 0x000fea0003800000 */
.L_x_299:
[----:B------:R-:W-:-:S13]  /*c860*/  LOP3.LUT P0, RZ, R4, 0xff, RZ, 0xc0, !PT ;  /* 0x000000ff04ff7812 */ /* 0x000fda000780c0ff */
[----:B------:R-:W-:Y:S05]  /*c870*/  @P0 BRA `(.L_x_303) ;  /* 0xfffffff4000c0947 */ /* 0x000fea000383ffff */
[----:B------:R-:W-:Y:S05]  /*c880*/  BSYNC B0 ;  /* 0x0000000000007941 */ /* 0x000fea0003800000 */
.L_x_292:
[----:B------:R-:W-:-:S03]  /*c890*/  UMOV UR8, 0xffffffff ;  /* 0xffffffff00087882 */ /* 0x000fc60000000000 */
[----:B------:R-:W-:Y:S05]  /*c8a0*/  BRA.DIV UR8, `(.L_x_304) ;  /* 0x0000000208cc7947 */ /* 0x000fea000b800000 */
[----:B------:R-:W-:-:S13]  /*c8b0*/  ELECT P6, URZ, PT ;  /* 0x00000000003f782f */ /* 0x000fda00038c0000 */
.L_x_316:
[----:B------:R-:W-:Y:S04]  /*c8c0*/  BSSY B0, `(.L_x_305) ;  /* 0x0000019000007945 */ /* 0x000fe80003800000 */
[----:B------:R-:W-:Y:S05]  /*c8d0*/  @!P6 BRA `(.L_x_306) ;  /* 0x00000000005ce947 */ /* 0x000fea0003800000 */
[----:B------:R-:W-:-:S04]  /*c8e0*/  LOP3.LUT R19, R19, 0x2, RZ, 0xfc, !PT ;  /* 0x0000000213137812 */ /* 0x000fc800078efcff */
[----:B------:R-:W-:-:S13]  /*c8f0*/  ISETP.NE.AND P0, PT, R19, 0x3, PT ;  /* 0x000000031300780c */ /* 0x000fda0003f05270 */
[----:B------:R-:W-:Y:S05]  /*c900*/  @!P0 BRA `(.L_x_307) ;  /* 0x0000000000048947 */ /* 0x000fea0003800000 */
[----:B------:R-:W-:Y:S01]  /*c910*/  BPT.TRAP 0x1 ;  /* 0x000000040000795c */ /* 0x000fe20000300000 */
.L_x_307:
[----:B------:R-:W0:Y:S01]  /*c920*/  S2R R5, SR_CgaCtaId ;  /* 0x0000000000057919 */ /* 0x000e220000008800 */
[----:B------:R-:W-:Y:S02]  /*c930*/  MOV R2, 0x400 ;  /* 0x0000040000027802 */ /* 0x000fe40000000f00 */
[----:B------:R-:W-:Y:S02]  /*c940*/  SHF.L.U32 R4, R0, 0x1f, RZ ;  /* 0x0000001f00047819 */ /* 0x000fe400000006ff */
[----:B0-----:R-:W-:-:S05]  /*c950*/  LEA R2, R5, R2, 0x18 ;  /* 0x0000000205027211 */ /* 0x001fca00078ec0ff */
[----:B------:R-:W-:-:S04]  /*c960*/  VIADD R2, R2, 0x10 ;  /* 0x0000001002027836 */ /* 0x000fc80000000000 */
[C---:B------:R-:W-:Y:S02]  /*c970*/  IMAD R7, R3.reuse, 0x8, R2 ;  /* 0x0000000803077824 */ /* 0x040fe400078e0202 */
[----:B------:R-:W-:Y:S02]  /*c980*/  VIADD R3, R3, 0x1 ;  /* 0x0000000103037836 */ /* 0x000fe40000000000 */
[----:B------:R-:W0:Y:S03]  /*c990*/  SYNCS.PHASECHK.TRANS64.TRYWAIT P0, [R7+URZ], R4 ;  /* 0x00000004070075a7 */ /* 0x000e26000800017f */
[----:B------:R-:W-:-:S04]  /*c9a0*/  ISETP.NE.AND P1, PT, R3, 0x2, PT ;  /* 0x000000020300780c */ /* 0x000fc80003f25270 */
[----:B------:R-:W-:Y:S02]  /*c9b0*/  SEL R5, RZ, 0x1, P1 ;  /* 0x00000001ff057807 */ /* 0x000fe40000800000 */
[----:B------:R-:W-:Y:S02]  /*c9c0*/  SEL R3, R3, RZ, P1 ;  /* 0x000000ff03037207 */ /* 0x000fe40000800000 */
[----:B------:R-:W-:Y:S01]  /*c9d0*/  LOP3.LUT R0, R0, R5, RZ, 0x3c, !PT ;  /* 0x0000000500007212 */ /* 0x000fe200078e3cff */
[----:B0-----:R-:W-:Y:S06]  /*c9e0*/  @!P0 BRA `(.L_x_308) ;  /* 0x00000000009c8947 */ /* 0x001fec0003800000 */
.L_x_317:
[----:B------:R-:W-:Y:S01]  /*c9f0*/  IMAD R3, R3, 0x8, R2 ;  /* 0x0000000803037824 */ /* 0x000fe200078e0202 */
[----:B------:R-:W-:-:S07]  /*ca00*/  SHF.L.U32 R0, R0, 0x1f, RZ ;  /* 0x0000001f00007819 */ /* 0x000fce00000006ff */
.L_x_309:
[----:B-1----:R1:W2:Y:S02]  /*ca10*/  SYNCS.PHASECHK.TRANS64.TRYWAIT P0, [R3+URZ], R0 ;  /* 0x00000000030075a7 */ /* 0x0022a4000800017f */
[----:B--2---:R-:W-:Y:S05]  /*ca20*/  @!P0 NANOSLEEP.SYNCS 0x989680 ;  /* 0x009896800000895d */ /* 0x004fea0003900000 */
[----:B------:R-:W2:Y:S02]  /*ca30*/  @!P0 SYNCS.PHASECHK.TRANS64 P0, [R3+URZ], R0 ;  /* 0x00000000030085a7 */ /* 0x000ea4000800007f */
[----:B--2---:R-:W-:Y:S05]  /*ca40*/  @!P0 BRA `(.L_x_309) ;  /* 0xfffffffc00f08947 */ /* 0x004fea000383ffff */
.L_x_306:
[----:B------:R-:W-:Y:S05]  /*ca50*/  BSYNC B0 ;  /* 0x0000000000007941 */ /* 0x000fea0003800000 */
.L_x_305:
[----:B------:R-:W-:Y:S05]  /*ca60*/  EXIT ;  /* 0x000000000000794d */ /* 0x000fea0003800000 */
.L_x_21:
[----:B----4-:R4:W0:Y:S02]  /*ca70*/  SYNCS.PHASECHK.TRANS64.TRYWAIT P1, [R3+URZ], R0 ;  /* 0x00000000030075a7 */ /* 0x010824000802017f */
[----:B0-----:R-:W-:Y:S05]  /*ca80*/  @!P1 NANOSLEEP.SYNCS 0x989680 ;  /* 0x009896800000995d */ /* 0x001fea0003900000 */
[----:B------:R-:W0:Y:S02]  /*ca90*/  @!P1 SYNCS.PHASECHK.TRANS64 P1, [R3+URZ], R0 ;  /* 0x00000000030095a7 */ /* 0x000e24000802007f */
[----:B0-----:R-:W-:Y:S05]  /*caa0*/  @!P1 BRA `(.L_x_21) ;  /* 0xfffffffc00f09947 */ /* 0x001fea000383ffff */
[----:B------:R-:W-:Y:S05]  /*cab0*/  BRA `(.L_x_20) ;  /* 0xffffff4800907947 */ /* 0x000fea000383ffff */
.L_x_26:
[----:B-1----:R1:W3:Y:S02]  /*cac0*/  SYNCS.PHASECHK.TRANS64.TRYWAIT P1, [R5+URZ], R4 ;  /* 0x00000004050075a7 */ /* 0x0022e4000802017f */
[----:B---3--:R-:W-:Y:S05]  /*cad0*/  @!P1 NANOSLEEP.SYNCS 0x989680 ;  /* 0x009896800000995d */ /* 0x008fea0003900000 */
[----:B------:R-:W3:Y:S02]  /*cae0*/  @!P1 SYNCS.PHASECHK.TRANS64 P1, [R5+URZ], R4 ;  /* 0x00000004050095a7 */ /* 0x000ee4000802007f */
[----:B---3--:R-:W-:Y:S05]  /*caf0*/  @!P1 BRA `(.L_x_26) ;  /* 0xfffffffc00f09947 */ /* 0x008fea000383ffff */
[----:B------:R-:W-:Y:S05]  /*cb00*/  BRA `(.L_x_25) ;  /* 0xffffff5000947947 */ /* 0x000fea000383ffff */
.L_x_293:
[----:B------:R-:W-:Y:S01]  /*cb10*/  BSSY B1, `(.L_x_310) ;  /* 0x0000006000017945 */ /* 0x000fe20003800000 */
[----:B------:R-:W-:-:S07]  /*cb20*/  IMAD.MOV.U32 R15, RZ, RZ, -0x1 ;  /* 0xffffffffff0f7424 */ /* 0x000fce00078e00ff */
[----:B------:R-:W-:Y:S05]  /*cb30*/  WARPSYNC.COLLECTIVE R15, `(.L_x_311) ;  /* 0x000000000f0c7348 */ /* 0x000fea0003c00000 */
[----:B------:R-:W-:Y:S02]  /*cb40*/  ELECT P6, UR62, PT ;  /* 0x00000000003e782f */ /* 0x000fe400038c0000 */
[----:B------:R-:W-:Y:S01]  /*cb50*/  MOV R14, UR62 ;  /* 0x0000003e000e7c02 */ /* 0x000fe20008000f00 */
[----:B------:R-:W-:Y:S10]  /*cb60*/  ENDCOLLECTIVE ;  /* 0x000000000000791b */ /* 0x000ff40003800000 */
.L_x_311:
[----:B------:R-:W-:Y:S05]  /*cb70*/  BSYNC B1 ;  /* 0x0000000000017941 */ /* 0x000fea0003800000 */
.L_x_310:
[----:B------:R-:W-:Y:S05]  /*cb80*/  BRA `(.L_x_312) ;  /* 0xfffffff000547947 */ /* 0x000fea000383ffff */
.L_x_296:
[----:B0-----:R0:W1:Y:S02]  /*cb90*/  SYNCS.PHASECHK.TRANS64.TRYWAIT P0, [R20+URZ+0x10], R7 ;  /* 0x00001007140075a7 */ /* 0x001064000800017f */
[----:B-1----:R-:W-:Y:S05]  /*cba0*/  @!P0 NANOSLEEP.SYNCS 0x989680 ;  /* 0x009896800000895d */ /* 0x002fea0003900000 */
[----:B------:R-:W1:Y:S02]  /*cbb0*/  @!P0 SYNCS.PHASECHK.TRANS64 P0, [R20+URZ+0x10], R7 ;  /* 0x00001007140085a7 */ /* 0x000e64000800007f */
[----:B-1----:R-:W-:Y:S05]  /*cbc0*/  @!P0 BRA `(.L_x_296) ;  /* 0xfffffffc00f08947 */ /* 0x002fea000383ffff */
[----:B------:R-:W-:Y:S05]  /*cbd0*/  BRA `(.L_x_313) ;  /* 0xfffffff0008c7947 */ /* 0x000fea000383ffff */
.L_x_304:
[----:B------:R-:W-:Y:S01]  /*cbe0*/  BSSY B0, `(.L_x_314) ;  /* 0x0000006000007945 */ /* 0x000fe20003800000 */
[----:B------:R-:W-:-:S07]  /*cbf0*/  IMAD.MOV.U32 R15, RZ, RZ, -0x1 ;  /* 0xffffffffff0f7424 */ /* 0x000fce00078e00ff */
[----:B------:R-:W-:Y:S05]  /*cc00*/  WARPSYNC.COLLECTIVE R15, `(.L_x_315) ;  /* 0x000000000f0c7348 */ /* 0x000fea0003c00000 */
[----:B------:R-:W-:Y:S02]  /*cc10*/  ELECT P6, UR62, PT ;  /* 0x00000000003e782f */ /* 0x000fe400038c0000 */
[----:B------:R-:W-:Y:S01]  /*cc20*/  MOV R14, UR62 ;  /* 0x0000003e000e7c02 */ /* 0x000fe20008000f00 */
[----:B------:R-:W-:Y:S10]  /*cc30*/  ENDCOLLECTIVE ;  /* 0x000000000000791b */ /* 0x000ff40003800000 */
.L_x_315:
[----:B------:R-:W-:Y:S05]  /*cc40*/  BSYNC B0 ;  /* 0x0000000000007941 */ /* 0x000fea0003800000 */
.L_x_314:
[----:B------:R-:W-:Y:S05]  /*cc50*/  BRA `(.L_x_316) ;  /* 0xfffffffc00187947 */ /* 0x000fea000383ffff */
.L_x_308:
[----:B0-----:R0:W1:Y:S02]  /*cc60*/  SYNCS.PHASECHK.TRANS64.TRYWAIT P0, [R7+URZ], R4 ;  /* 0x00000004070075a7 */ /* 0x001064000800017f */
[----:B-1----:R-:W-:Y:S05]  /*cc70*/  @!P0 NANOSLEEP.SYNCS 0x989680 ;  /* 0x009896800000895d */ /* 0x002fea0003900000 */
[----:B------:R-:W1:Y:S02]  /*cc80*/  @!P0 SYNCS.PHASECHK.TRANS64 P0, [R7+URZ], R4 ;  /* 0x00000004070085a7 */ /* 0x000e64000800007f */
[----:B-1----:R-:W-:Y:S05]  /*cc90*/  @!P0 BRA `(.L_x_308) ;  /* 0xfffffffc00f08947 */ /* 0x002fea000383ffff */
[----:B------:R-:W-:Y:S05]  /*cca0*/  BRA `(.L_x_317) ;  /* 0xfffffffc00507947 */ /* 0x000fea000383ffff */
.L_x_318:
[----:B------:R-:W-:-:S00]  /*ccb0*/  BRA `(.L_x_318) ;  /* 0xfffffffc00fc7947 */ /* 0x000fc0000383ffff */
[----:B------:R-:W-:-:S00]  /*ccc0*/  NOP ;  /* 0x0000000000007918 */ /* 0x000fc00000000000 */
        /* <DEDUP_REMOVED lines=11> */
.L_x_319:


//--------------------- .nv.global.init           --------------------------
	.section	.nv.global.init,"aw",@progbits
.nv.global.init:
	.type		$str$22,@object
	.size		$str$22,($str$23 - $str$22)
$str$22:
        /*0000*/ 	.byte	0x6b, 0x5f, 0x74, 0x69, 0x6c, 0x65, 0x5f, 0x63, 0x6f, 0x75, 0x6e, 0x74, 0x20, 0x3e, 0x3d, 0x20
        /*0010*/ 	.byte	0x31, 0x00
	.type		$str$23,@object
	.size		$str$23,(__unnamed_1 - $str$23)
$str$23:
        /*0012*/ 	.byte	0x2f, 0x74, 0x6d, 0x70, 0x2f, 0x63, 0x75, 0x74, 0x6c, 0x61, 0x73, 0x73, 0x5f, 0x73, 0x77, 0x65
        /*0022*/ 	.byte	0x65, 0x70, 0x5f, 0x73, 0x72, 0x63, 0x2f, 0x69, 0x6e, 0x63, 0x6c, 0x75, 0x64, 0x65, 0x2f, 0x63
        /*0032*/ 	.byte	0x75, 0x74, 0x6c, 0x61, 0x73, 0x73, 0x2f, 0x67, 0x65, 0x6d, 0x6d, 0x2f, 0x63, 0x6f, 0x6c, 0x6c
        /*0042*/ 	.byte	0x65, 0x63, 0x74, 0x69, 0x76, 0x65, 0x2f, 0x73, 0x6d, 0x39, 0x30, 0x5f, 0x6d, 0x6d, 0x61, 0x5f
        /*0052*/ 	.byte	0x74, 0x6d, 0x61, 0x5f, 0x67, 0x6d, 0x6d, 0x61, 0x5f, 0x73, 0x73, 0x5f, 0x77, 0x61, 0x72, 0x70
        /*0062*/ 	.byte	0x73, 0x70, 0x65, 0x63, 0x69, 0x61, 0x6c, 0x69, 0x7a, 0x65, 0x64, 0x2e, 0x68, 0x70, 0x70, 0x00
	.type		__unnamed_1,@object
	.size		__unnamed_1,(.L_0 - __unnamed_1)
__unnamed_1:
        /*0072*/ 	.byte	0x76, 0x6f, 0x69, 0x64, 0x20, 0x63, 0x75, 0x74, 0x6c, 0x61, 0x73, 0x73, 0x3a, 0x3a, 0x67, 0x65
        /* <DEDUP_REMOVED lines=181> */
        /*0bd2*/ 	.byte	0x5d, 0x00
.L_0:


//--------------------- .nv.shared._ZN7cutlass13device_kernelINS_4gemm6kernel13GemmUniversalIN4cute5tupleIJiiiiEEENS1_10collective13CollectiveMmaINS1_34MainloopSm90TmaGmmaWarpSpecializedILi2ENS5_IJNS4_1CILi4EEENSA_ILi1EEESC_EEENS1_35KernelTmaWarpSpecializedCooperativeEEENS5_IJNSA_ILi256EEENSA_ILi128EEESH_EEENS_10bfloat16_tENS5_IJlSC_lEEESJ_SK_NS4_8TiledMMAINS4_8MMA_AtomIJNS4_4SM904GMMA28MMA_64x128x16_F32BF16BF16_SSILNSO_5MajorE0ELSQ_0ELNSO_7ScaleInE1ELSR_1EEEEEENS4_6LayoutINS5_IJNSA_ILi2EEESC_SC_EEENS5_IJSC_NSA_ILi0EEESX_EEEEENS5_IJNS4_10UnderscoreES10_S10_EEEEENS4_13SM90_TMA_LOADENS4_14ComposedLayoutINS4_7SwizzleILi3ELi4ELi3EEENS4_18smem_ptr_flag_bitsILi16EEENSU_INS5_IJNSA_ILi8EEENSA_ILi64EEEEEENS5_IJS1A_SC_EEEEEEEvNS4_8identityENS4_23SM90_TMA_LOAD_MULTICASTES1E_vS1F_EENS_8epilogue10collective6detail29Sm90TmaWarpSpecializedAdapterINS1J_15DefaultEpilogueISJ_SK_SK_NS1I_6thread17LinearCombinationISJ_Li1EffLNS1N_9ScaleType4KindE0ELNS_15FloatRoundStyleE2ESJ_EENS1_15EpilogueDefaultEEEEEvvEEEEvNT_6ParamsE --------------------------
	.section	.nv.shared._ZN7cutlass13device_kernelINS_4gemm6kernel13GemmUniversalIN4cute5tupleIJiiiiEEENS1_10collective13CollectiveMmaINS1_34MainloopSm90TmaGmmaWarpSpecializedILi2ENS5_IJNS4_1CILi4EEENSA_ILi1EEESC_EEENS1_35KernelTmaWarpSpecializedCooperativeEEENS5_IJNSA_ILi256EEENSA_ILi128EEESH_EEENS_10bfloat16_tENS5_IJlSC_lEEESJ_SK_NS4_8TiledMMAINS4_8MMA_AtomIJNS4_4SM904GMMA28MMA_64x128x16_F32BF16BF16_SSILNSO_5MajorE0ELSQ_0ELNSO_7ScaleInE1ELSR_1EEEEEENS4_6LayoutINS5_IJNSA_ILi2EEESC_SC_EEENS5_IJSC_NSA_ILi0EEESX_EEEEENS5_IJNS4_10UnderscoreES10_S10_EEEEENS4_13SM90_TMA_LOADENS4_14ComposedLayoutINS4_7SwizzleILi3ELi4ELi3EEENS4_18smem_ptr_flag_bitsILi16EEENSU_INS5_IJNSA_ILi8EEENSA_ILi64EEEEEENS5_IJS1A_SC_EEEEEEEvNS4_8identityENS4_23SM90_TMA_LOAD_MULTICASTES1E_vS1F_EENS_8epilogue10collective6detail29Sm90TmaWarpSpecializedAdapterINS1J_15DefaultEpilogueISJ_SK_SK_NS1I_6thread17LinearCombinationISJ_Li1EffLNS1N_9ScaleType4KindE0ELNS_15FloatRoundStyleE2ESJ_EENS1_15EpilogueDefaultEEEEEvvEEEEvNT_6ParamsE,"aw",@nobits
	.sectionflags	@""
	.align	16
	.zero		1024


//--------------------- .nv.shared.reserved.0     --------------------------
	.section	.nv.shared.reserved.0,"aw",@nobits
	.weak		__nv_reservedSMEM_offset_0_alias
	.size		__nv_reservedSMEM_offset_0_alias, 0, 0
	.other		__nv_reservedSMEM_offset_0_alias,@"STO_CUDA_RESERVED_SHARED STV_DEFAULT"
__nv_reservedSMEM_offset_0_alias:
	.zero		0


//--------------------- .nv.global                --------------------------
	.section	.nv.global,"aw",@nobits
.nv.global:
	.type		_ZN40_INTERNAL_d21c64b9_4_k_cu_65334272_279304cute1_E,@object
	.size		_ZN40_INTERNAL_d21c64b9_4_k_cu_65334272_279304cute1_E,(_ZN40_INTERNAL_d21c64b9_4_k_cu_65334272_279304cuda3std3__45__cpo6cbeginE - _ZN40_INTERNAL_d21c64b9_4_k_cu_65334272_279304cute1_E)
_ZN40_INTERNAL_d21c64b9_4_k_cu_65334272_279304cute1_E:
	.zero		1
	.type		_ZN40_INTERNAL_d21c64b9_4_k_cu_65334272_279304cuda3std3__45__cpo6cbeginE,@object
	.size		_ZN40_INTERNAL_d21c64b9_4_k_cu_65334272_279304cuda3std3__45__cpo6cbeginE,(_ZN40_INTERNAL_d21c64b9_4_k_cu_65334272_279304cuda3std3__48in_placeE - _ZN40_INTERNAL_d21c64b9_4_k_cu_65334272_279304cuda3std3__45__cpo6cbeginE)
_ZN40_INTERNAL_d21c64b9_4_k_cu_65334272_279304cuda3std3__45__cpo6cbeginE:
	.zero		1
	.type		_ZN40_INTERNAL_d21c64b9_4_k_cu_65334272_279304cuda3std3__48in_placeE,@object
	.size		_ZN40_INTERNAL_d21c64b9_4_k_cu_65334272_279304cuda3std3__48in_placeE,(_ZN40_INTERNAL_d21c64b9_4_k_cu_65334272_279304cuda3std6ranges3__45__cpo9iter_moveE - _ZN40_INTERNAL_d21c64b9_4_k_cu_65334272_279304cuda3std3__48in_placeE)
_ZN40_INTERNAL_d21c64b9_4_k_cu_65334272_279304cuda3std3__48in_placeE:
	.zero		1
	.type		_ZN40_INTERNAL_d21c64b9_4_k_cu_65334272_279304cuda3std6ranges3__45__cpo9iter_moveE,@object
	.size		_ZN40_INTERNAL_d21c64b9_4_k_cu_65334272_279304cuda3std6ranges3__45__cpo9iter_moveE,(_ZN40_INTERNAL_d21c64b9_4_k_cu_65334272_279304cuda3std3__45__cpo5beginE - _ZN40_INTERNAL_d21c64b9_4_k_cu_65334272_279304cuda3std6ranges3__45__cpo9iter_moveE)
_ZN40_INTERNAL_d21c64b9_4_k_cu_65334272_279304cuda3std6ranges3__45__cpo9iter_moveE:
	.zero		1
	.type		_ZN40_INTERNAL_d21c64b9_4_k_cu_65334272_279304cuda3std3__45__cpo5beginE,@object
	.size		_ZN40_INTERNAL_d21c64b9_4_k_cu_65334272_279304cuda3std3__45__cpo5beginE,(_ZN40_INTERNAL_d21c64b9_4_k_cu_65334272_279304cuda3std3__442_GLOBAL__N__d21c64b9_4_k_cu_65334272_279306ignoreE - _ZN40_INTERNAL_d21c64b9_4_k_cu_65334272_279304cuda3std3__45__cpo5beginE)
_ZN40_INTERNAL_d21c64b9_4_k_cu_65334272_279304cuda3std3__45__cpo5beginE:
	.zero		1
	.type		_ZN40_INTERNAL_d21c64b9_4_k_cu_65334272_279304cuda3std3__442_GLOBAL__N__d21c64b9_4_k_cu_65334272_279306ignoreE,@object
	.size		_ZN40_INTERNAL_d21c64b9_4_k_cu_65334272_279304cuda3std3__442_GLOBAL__N__d21c64b9_4_k_cu_65334272_279306ignoreE,(_ZN40_INTERNAL_d21c64b9_4_k_cu_65334272_279304cute7productE - _ZN40_INTERNAL_d21c64b9_4_k_cu_65334272_279304cuda3std3__442_GLOBAL__N__d21c64b9_4_k_cu_65334272_279306ignoreE)
_ZN40_INTERNAL_d21c64b9_4_k_cu_65334272_279304cuda3std3__442_GLOBAL__N__d21c64b9_4_k_cu_65334272_279306ignoreE:
	.zero		1
	.type		_ZN40_INTERNAL_d21c64b9_4_k_cu_65334272_279304cute7productE,@object
	.size		_ZN40_INTERNAL_d21c64b9_4_k_cu_65334272_279304cute7productE,(_ZN40_INTERNAL_d21c64b9_4_k_cu_65334272_279304cuda3std3__45__cpo3endE - _ZN40_INTERNAL_d21c64b9_4_k_cu_65334272_279304cute7productE)
_ZN40_INTERNAL_d21c64b9_4_k_cu_65334272_279304cute7productE:
	.zero		1
	.type		_ZN40_INTERNAL_d21c64b9_4_k_cu_65334272_279304cuda3std3__45__cpo3endE,@object
	.size		_ZN40_INTERNAL_d21c64b9_4_k_cu_65334272_279304cuda3std3__45__cpo3endE,(_ZN40_INTERNAL_d21c64b9_4_k_cu_65334272_279304cuda3std3__419piecewise_constructE - _ZN40_INTERNAL_d21c64b9_4_k_cu_65334272_279304cuda3std3__45__cpo3endE)
_ZN40_INTERNAL_d21c64b9_4_k_cu_65334272_279304cuda3std3__45__cpo3endE:
	.zero		1
	.type		_ZN40_INTERNAL_d21c64b9_4_k_cu_65334272_279304cuda3std3__419piecewise_constructE,@object
	.size		_ZN40_INTERNAL_d21c64b9_4_k_cu_65334272_279304cuda3std3__419piecewise_constructE,(_ZN40_INTERNAL_d21c64b9_4_k_cu_65334272_279304cuda3std3__45__cpo4cendE - _ZN40_INTERNAL_d21c64b9_4_k_cu_65334272_279304cuda3std3__419piecewise_constructE)
_ZN40_INTERNAL_d21c64b9_4_k_cu_65334272_279304cuda3std3__419piecewise_constructE:
	.zero		1
	.type		_ZN40_INTERNAL_d21c64b9_4_k_cu_65334272_279304cuda3std3__45__cpo4cendE,@object
	.size		_ZN40_INTERNAL_d21c64b9_4_k_cu_65334272_279304cuda3std3__45__cpo4cendE,(_ZN40_INTERNAL_d21c64b9_4_k_cu_65334272_279304cuda3std6ranges3__45__cpo4swapE - _ZN40_INTERNAL_d21c64b9_4_k_cu_65334272_279304cuda3std3__45__cpo4cendE)
_ZN40_INTERNAL_d21c64b9_4_k_cu_65334272_279304cuda3std3__45__cpo4cendE:
	.zero		1
	.type		_ZN40_INTERNAL_d21c64b9_4_k_cu_65334272_279304cuda3std6ranges3__45__cpo4swapE,@object
	.size		_ZN40_INTERNAL_d21c64b9_4_k_cu_65334272_279304cuda3std6ranges3__45__cpo4swapE,(.L_8 - _ZN40_INTERNAL_d21c64b9_4_k_cu_65334272_279304cuda3std6ranges3__45__cpo4swapE)
_ZN40_INTERNAL_d21c64b9_4_k_cu_65334272_279304cuda3std6ranges3__45__cpo4swapE:
	.zero		1
.L_8:


//--------------------- .nv.constant0._ZN7cutlass13device_kernelINS_4gemm6kernel13GemmUniversalIN4cute5tupleIJiiiiEEENS1_10collective13CollectiveMmaINS1_34MainloopSm90TmaGmmaWarpSpecializedILi2ENS5_IJNS4_1CILi4EEENSA_ILi1EEESC_EEENS1_35KernelTmaWarpSpecializedCooperativeEEENS5_IJNSA_ILi256EEENSA_ILi128EEESH_EEENS_10bfloat16_tENS5_IJlSC_lEEESJ_SK_NS4_8TiledMMAINS4_8MMA_AtomIJNS4_4SM904GMMA28MMA_64x128x16_F32BF16BF16_SSILNSO_5MajorE0ELSQ_0ELNSO_7ScaleInE1ELSR_1EEEEEENS4_6LayoutINS5_IJNSA_ILi2EEESC_SC_EEENS5_IJSC_NSA_ILi0EEESX_EEEEENS5_IJNS4_10UnderscoreES10_S10_EEEEENS4_13SM90_TMA_LOADENS4_14ComposedLayoutINS4_7SwizzleILi3ELi4ELi3EEENS4_18smem_ptr_flag_bitsILi16EEENSU_INS5_IJNSA_ILi8EEENSA_ILi64EEEEEENS5_IJS1A_SC_EEEEEEEvNS4_8identityENS4_23SM90_TMA_LOAD_MULTICASTES1E_vS1F_EENS_8epilogue10collective6detail29Sm90TmaWarpSpecializedAdapterINS1J_15DefaultEpilogueISJ_SK_SK_NS1I_6thread17LinearCombinationISJ_Li1EffLNS1N_9ScaleType4KindE0ELNS_15FloatRoundStyleE2ESJ_EENS1_15EpilogueDefaultEEEEEvvEEEEvNT_6ParamsE --------------------------
	.section	.nv.constant0._ZN7cutlass13device_kernelINS_4gemm6kernel13GemmUniversalIN4cute5tupleIJiiiiEEENS1_10collective13CollectiveMmaINS1_34MainloopSm90TmaGmmaWarpSpecializedILi2ENS5_IJNS4_1CILi4EEENSA_ILi1EEESC_EEENS1_35KernelTmaWarpSpecializedCooperativeEEENS5_IJNSA_ILi256EEENSA_ILi128EEESH_EEENS_10bfloat16_tENS5_IJlSC_lEEESJ_SK_NS4_8TiledMMAINS4_8MMA_AtomIJNS4_4SM904GMMA28MMA_64x128x16_F32BF16BF16_SSILNSO_5MajorE0ELSQ_0ELNSO_7ScaleInE1ELSR_1EEEEEENS4_6LayoutINS5_IJNSA_ILi2EEESC_SC_EEENS5_IJSC_NSA_ILi0EEESX_EEEEENS5_IJNS4_10UnderscoreES10_S10_EEEEENS4_13SM90_TMA_LOADENS4_14ComposedLayoutINS4_7SwizzleILi3ELi4ELi3EEENS4_18smem_ptr_flag_bitsILi16EEENSU_INS5_IJNSA_ILi8EEENSA_ILi64EEEEEENS5_IJS1A_SC_EEEEEEEvNS4_8identityENS4_23SM90_TMA_LOAD_MULTICASTES1E_vS1F_EENS_8epilogue10collective6detail29Sm90TmaWarpSpecializedAdapterINS1J_15DefaultEpilogueISJ_SK_SK_NS1I_6thread17LinearCombinationISJ_Li1EffLNS1N_9ScaleType4KindE0ELNS_15FloatRoundStyleE2ESJ_EENS1_15EpilogueDefaultEEEEEvvEEEEvNT_6ParamsE,"a",@progbits
	.sectionflags	@""
	.align	4
.nv.constant0._ZN7cutlass13device_kernelINS_4gemm6kernel13GemmUniversalIN4cute5tupleIJiiiiEEENS1_10collective13CollectiveMmaINS1_34MainloopSm90TmaGmmaWarpSpecializedILi2ENS5_IJNS4_1CILi4EEENSA_ILi1EEESC_EEENS1_35KernelTmaWarpSpecializedCooperativeEEENS5_IJNSA_ILi256EEENSA_ILi128EEESH_EEENS_10bfloat16_tENS5_IJlSC_lEEESJ_SK_NS4_8TiledMMAINS4_8MMA_AtomIJNS4_4SM904GMMA28MMA_64x128x16_F32BF16BF16_SSILNSO_5MajorE0ELSQ_0ELNSO_7ScaleInE1ELSR_1EEEEEENS4_6LayoutINS5_IJNSA_ILi2EEESC_SC_EEENS5_IJSC_NSA_ILi0EEESX_EEEEENS5_IJNS4_10UnderscoreES10_S10_EEEEENS4_13SM90_TMA_LOADENS4_14ComposedLayoutINS4_7SwizzleILi3ELi4ELi3EEENS4_18smem_ptr_flag_bitsILi16EEENSU_INS5_IJNSA_ILi8EEENSA_ILi64EEEEEENS5_IJS1A_SC_EEEEEEEvNS4_8identityENS4_23SM90_TMA_LOAD_MULTICASTES1E_vS1F_EENS_8epilogue10collective6detail29Sm90TmaWarpSpecializedAdapterINS1J_15DefaultEpilogueISJ_SK_SK_NS1I_6thread17LinearCombinationISJ_Li1EffLNS1N_9ScaleType4KindE0ELNS_15FloatRoundStyleE2ESJ_EENS1_15EpilogueDefaultEEEEEvvEEEEvNT_6ParamsE:
	.zero		1664


//--------------------- SYMBOLS --------------------------

	.type		.nv.reservedSmem.offset0,@object
	.size		.nv.reservedSmem.offset0,0x4
	.type		__assertfail,@function
